	.target	sm_90a

	.elftype	@"ET_EXEC"


//--------------------- .note.nv.tkinfo           --------------------------
	.section	.note.nv.tkinfo,"",@"SHT_NOTE"
	.sectionflags	@"SHF_NOTE_NV_TKINFO"
	.tkinfo
        /*0018*/ 	.word	0x00000002
        /*0030*/ 	.string	""
        /*0030*/ 	.string	"ptxas"
        /*0030*/ 	.string	"Cuda compilation tools, release 13.0, V13.0.88"
        /*0030*/ 	.string	"Build cuda_13.0.r13.0/compiler.36424714_0"
        /*0030*/ 	.string	"-arch sm_90a -m 64 "



//--------------------- .note.nv.cuinfo           --------------------------
	.section	.note.nv.cuinfo,"",@"SHT_NOTE"
	.sectionflags	@"SHF_NOTE_NV_CUINFO"
        /*0018*/ 	.short	0x0002
        /*001a*/ 	.short	0x005a
        /*001c*/ 	.short	0x0082
	.zero		2


//--------------------- .nv.info                  --------------------------
	.section	.nv.info,"",@"SHT_CUDA_INFO"
	.align	4


	//----- nvinfo : EIATTR_REGCOUNT
	.align		4
        /*0000*/ 	.byte	0x04, 0x2f
        /*0002*/ 	.short	(.L_15 - .L_14)
	.align		4
.L_14:
        /*0004*/ 	.word	index@(_ZN7cutlass13device_kernelINS_4gemm6kernel13GemmUniversalIN4cute5tupleIJiiiiEEENS1_10collective13CollectiveMmaINS1_34MainloopSm90TmaGmmaWarpSpecializedILi4ENS5_IJNS4_1CILi2EEESB_NSA_ILi1EEEEEENS1_35KernelTmaWarpSpecializedCooperativeEEENS5_IJNSA_ILi128EEENSA_ILi64EEESG_EEENS_6half_tENS5_IJlSC_lEEESJ_SK_NS4_8TiledMMAINS4_8MMA_AtomIJNS4_4SM904GMMA25MMA_64x64x16_F32F16F16_SSILNSO_5MajorE0ELSQ_0ELNSO_7ScaleInE1ELSR_1EEEEEENS4_6LayoutINS5_IJSB_SC_SC_EEENS5_IJSC_NSA_ILi0EEESW_EEEEENS5_IJNS4_10UnderscoreESZ_SZ_EEEEENS4_23SM90_TMA_LOAD_MULTICASTENS4_14ComposedLayoutINS4_7SwizzleILi3ELi4ELi3EEENS4_18smem_ptr_flag_bitsILi16EEENSU_INS5_IJNSA_ILi8EEESH_EEENS5_IJSH_SC_EEEEEEEvNS4_8identityES12_S1C_vS1D_EENS_8epilogue10collective6detail29Sm90TmaWarpSpecializedAdapterINS1G_15DefaultEpilogueISJ_SK_SK_NS1F_6thread17LinearCombinationISJ_Li1EffLNS1K_9ScaleType4KindE0ELNS_15FloatRoundStyleE2ESJ_EENS1_15EpilogueDefaultEEEEEvvEEEEvNT_6ParamsE)
        /*0008*/ 	.word	0x000000a8


	//----- nvinfo : EIATTR_FRAME_SIZE
	.align		4
.L_15:
        /*000c*/ 	.byte	0x04, 0x11
        /*000e*/ 	.short	(.L_17 - .L_16)
	.align		4
.L_16:
        /*0010*/ 	.word	index@(_ZN7cutlass13device_kernelINS_4gemm6kernel13GemmUniversalIN4cute5tupleIJiiiiEEENS1_10collective13CollectiveMmaINS1_34MainloopSm90TmaGmmaWarpSpecializedILi4ENS5_IJNS4_1CILi2EEESB_NSA_ILi1EEEEEENS1_35KernelTmaWarpSpecializedCooperativeEEENS5_IJNSA_ILi128EEENSA_ILi64EEESG_EEENS_6half_tENS5_IJlSC_lEEESJ_SK_NS4_8TiledMMAINS4_8MMA_AtomIJNS4_4SM904GMMA25MMA_64x64x16_F32F16F16_SSILNSO_5MajorE0ELSQ_0ELNSO_7ScaleInE1ELSR_1EEEEEENS4_6LayoutINS5_IJSB_SC_SC_EEENS5_IJSC_NSA_ILi0EEESW_EEEEENS5_IJNS4_10UnderscoreESZ_SZ_EEEEENS4_23SM90_TMA_LOAD_MULTICASTENS4_14ComposedLayoutINS4_7SwizzleILi3ELi4ELi3EEENS4_18smem_ptr_flag_bitsILi16EEENSU_INS5_IJNSA_ILi8EEESH_EEENS5_IJSH_SC_EEEEEEEvNS4_8identityES12_S1C_vS1D_EENS_8epilogue10collective6detail29Sm90TmaWarpSpecializedAdapterINS1G_15DefaultEpilogueISJ_SK_SK_NS1F_6thread17LinearCombinationISJ_Li1EffLNS1K_9ScaleType4KindE0ELNS_15FloatRoundStyleE2ESJ_EENS1_15EpilogueDefaultEEEEEvvEEEEvNT_6ParamsE)
        /*0014*/ 	.word	0x00000000


	//----- nvinfo : EIATTR_MIN_STACK_SIZE
	.align		4
.L_17:
        /*0018*/ 	.byte	0x04, 0x12
        /*001a*/ 	.short	(.L_19 - .L_18)
	.align		4
.L_18:
        /*001c*/ 	.word	index@(_ZN7cutlass13device_kernelINS_4gemm6kernel13GemmUniversalIN4cute5tupleIJiiiiEEENS1_10collective13CollectiveMmaINS1_34MainloopSm90TmaGmmaWarpSpecializedILi4ENS5_IJNS4_1CILi2EEESB_NSA_ILi1EEEEEENS1_35KernelTmaWarpSpecializedCooperativeEEENS5_IJNSA_ILi128EEENSA_ILi64EEESG_EEENS_6half_tENS5_IJlSC_lEEESJ_SK_NS4_8TiledMMAINS4_8MMA_AtomIJNS4_4SM904GMMA25MMA_64x64x16_F32F16F16_SSILNSO_5MajorE0ELSQ_0ELNSO_7ScaleInE1ELSR_1EEEEEENS4_6LayoutINS5_IJSB_SC_SC_EEENS5_IJSC_NSA_ILi0EEESW_EEEEENS5_IJNS4_10UnderscoreESZ_SZ_EEEEENS4_23SM90_TMA_LOAD_MULTICASTENS4_14ComposedLayoutINS4_7SwizzleILi3ELi4ELi3EEENS4_18smem_ptr_flag_bitsILi16EEENSU_INS5_IJNSA_ILi8EEESH_EEENS5_IJSH_SC_EEEEEEEvNS4_8identityES12_S1C_vS1D_EENS_8epilogue10collective6detail29Sm90TmaWarpSpecializedAdapterINS1G_15DefaultEpilogueISJ_SK_SK_NS1F_6thread17LinearCombinationISJ_Li1EffLNS1K_9ScaleType4KindE0ELNS_15FloatRoundStyleE2ESJ_EENS1_15EpilogueDefaultEEEEEvvEEEEvNT_6ParamsE)
        /*0020*/ 	.word	0x00000000
.L_19:


//--------------------- .nv.compat                --------------------------
	.section	.nv.compat,"",@"SHT_CUDA_COMPAT_INFO"
	.align	4
        /*0000*/ 	.byte	0x02, 0x09, 0x01, 0x00, 0x02, 0x02, 0x04, 0x00, 0x02, 0x05, 0x05, 0x00, 0x03, 0x07, 0x01, 0x01
        /*0010*/ 	.byte	0x02, 0x03, 0x01, 0x00, 0x02, 0x06, 0x01, 0x00, 0x04, 0x0b, 0x08, 0x00, 0x00, 0x00, 0x00, 0x00
        /*0020*/ 	.byte	0x00, 0x00, 0x00, 0x00


//--------------------- .nv.info._ZN7cutlass13device_kernelINS_4gemm6kernel13GemmUniversalIN4cute5tupleIJiiiiEEENS1_10collective13CollectiveMmaINS1_34MainloopSm90TmaGmmaWarpSpecializedILi4ENS5_IJNS4_1CILi2EEESB_NSA_ILi1EEEEEENS1_35KernelTmaWarpSpecializedCooperativeEEENS5_IJNSA_ILi128EEENSA_ILi64EEESG_EEENS_6half_tENS5_IJlSC_lEEESJ_SK_NS4_8TiledMMAINS4_8MMA_AtomIJNS4_4SM904GMMA25MMA_64x64x16_F32F16F16_SSILNSO_5MajorE0ELSQ_0ELNSO_7ScaleInE1ELSR_1EEEEEENS4_6LayoutINS5_IJSB_SC_SC_EEENS5_IJSC_NSA_ILi0EEESW_EEEEENS5_IJNS4_10UnderscoreESZ_SZ_EEEEENS4_23SM90_TMA_LOAD_MULTICASTENS4_14ComposedLayoutINS4_7SwizzleILi3ELi4ELi3EEENS4_18smem_ptr_flag_bitsILi16EEENSU_INS5_IJNSA_ILi8EEESH_EEENS5_IJSH_SC_EEEEEEEvNS4_8identityES12_S1C_vS1D_EENS_8epilogue10collective6detail29Sm90TmaWarpSpecializedAdapterINS1G_15DefaultEpilogueISJ_SK_SK_NS1F_6thread17LinearCombinationISJ_Li1EffLNS1K_9ScaleType4KindE0ELNS_15FloatRoundStyleE2ESJ_EENS1_15EpilogueDefaultEEEEEvvEEEEvNT_6ParamsE --------------------------
	.section	.nv.info._ZN7cutlass13device_kernelINS_4gemm6kernel13GemmUniversalIN4cute5tupleIJiiiiEEENS1_10collective13CollectiveMmaINS1_34MainloopSm90TmaGmmaWarpSpecializedILi4ENS5_IJNS4_1CILi2EEESB_NSA_ILi1EEEEEENS1_35KernelTmaWarpSpecializedCooperativeEEENS5_IJNSA_ILi128EEENSA_ILi64EEESG_EEENS_6half_tENS5_IJlSC_lEEESJ_SK_NS4_8TiledMMAINS4_8MMA_AtomIJNS4_4SM904GMMA25MMA_64x64x16_F32F16F16_SSILNSO_5MajorE0ELSQ_0ELNSO_7ScaleInE1ELSR_1EEEEEENS4_6LayoutINS5_IJSB_SC_SC_EEENS5_IJSC_NSA_ILi0EEESW_EEEEENS5_IJNS4_10UnderscoreESZ_SZ_EEEEENS4_23SM90_TMA_LOAD_MULTICASTENS4_14ComposedLayoutINS4_7SwizzleILi3ELi4ELi3EEENS4_18smem_ptr_flag_bitsILi16EEENSU_INS5_IJNSA_ILi8EEESH_EEENS5_IJSH_SC_EEEEEEEvNS4_8identityES12_S1C_vS1D_EENS_8epilogue10collective6detail29Sm90TmaWarpSpecializedAdapterINS1G_15DefaultEpilogueISJ_SK_SK_NS1F_6thread17LinearCombinationISJ_Li1EffLNS1K_9ScaleType4KindE0ELNS_15FloatRoundStyleE2ESJ_EENS1_15EpilogueDefaultEEEEEvvEEEEvNT_6ParamsE,"",@"SHT_CUDA_INFO"
	.sectionflags	@""
	.align	4


	//----- nvinfo : EIATTR_CUDA_API_VERSION
	.align		4
        /*0000*/ 	.byte	0x04, 0x37
        /*0002*/ 	.short	(.L_21 - .L_20)
.L_20:
        /*0004*/ 	.word	0x00000082


	//----- nvinfo : EIATTR_KPARAM_INFO
	.align		4
.L_21:
        /*0008*/ 	.byte	0x04, 0x17
        /*000a*/ 	.short	(.L_23 - .L_22)
.L_22:
        /*000c*/ 	.word	0x00000000
        /*0010*/ 	.short	0x0000
        /*0012*/ 	.short	0x0070
        /*0014*/ 	.byte	0x00, 0xf0, 0x01, 0x10


	//----- nvinfo : EIATTR_SPARSE_MMA_MASK
	.align		4
.L_23:
        /*0018*/ 	.byte	0x03, 0x50
        /*001a*/ 	.short	0x0000


	//----- nvinfo : EIATTR_MAXREG_COUNT
	.align		4
        /*001c*/ 	.byte	0x03, 0x1b
        /*001e*/ 	.short	0x00a8


	//----- nvinfo : EIATTR_NUM_BARRIERS
	.align		4
        /*0020*/ 	.byte	0x02, 0x4c
        /*0022*/ 	.byte	0x01
	.zero		1


	//----- nvinfo : EIATTR_EXTERNS
	.align		4
        /*0024*/ 	.byte	0x04, 0x0f
        /*0026*/ 	.short	(.L_25 - .L_24)


	//   ....[0]....
	.align		4
.L_24:
        /*0028*/ 	.word	index@(__assertfail)


	//----- nvinfo : EIATTR_MERCURY_ISA_VERSION
	.align		4
.L_25:
        /*002c*/ 	.byte	0x03, 0x5f
        /*002e*/ 	.short	0x0101


	//----- nvinfo : EIATTR_INT_WARP_WIDE_INSTR_OFFSETS
	.align		4
        /*0030*/ 	.byte	0x04, 0x31
        /*0032*/ 	.short	(.L_27 - .L_26)


	//   ....[0]....
.L_26:
        /*0034*/ 	.word	0x00000480


	//   ....[1]....
        /*0038*/ 	.word	0x000004a0


	//   ....[2]....
        /*003c*/ 	.word	0x00000680


	//   ....[3]....
        /*0040*/ 	.word	0x00002280


	//----- nvinfo : EIATTR_COOP_GROUP_MASK_REGIDS
	.align		4
.L_27:
        /*0044*/ 	.byte	0x04, 0x29
        /*0046*/ 	.short	(.L_29 - .L_28)


	//   ....[0]....
.L_28:
        /*0048*/ 	.word	0xffffffff


	//   ....[1]....
        /*004c*/ 	.word	0xffffffff


	//   ....[2]....
        /*0050*/ 	.word	0xffffffff


	//   ....[3]....
        /*0054*/ 	.word	0xffffffff


	//   ....[4]....
        /*0058*/ 	.word	0xffffffff


	//   ....[5]....
        /*005c*/ 	.word	0xffffffff


	//----- nvinfo : EIATTR_COOP_GROUP_INSTR_OFFSETS
	.align		4
.L_29:
        /*0060*/ 	.byte	0x04, 0x28
        /*0062*/ 	.short	(.L_31 - .L_30)


	//   ....[0]....
.L_30:
        /*0064*/ 	.word	0x00000060


	//   ....[1]....
        /*0068*/ 	.word	0x00000070


	//   ....[2]....
        /*006c*/ 	.word	0x00000130


	//   ....[3]....
        /*0070*/ 	.word	0x000002d0


	//   ....[4]....
        /*0074*/ 	.word	0x00000800


	//   ....[5]....
        /*0078*/ 	.word	0x00001480


	//----- nvinfo : EIATTR_REG_RECONFIG
	.align		4
.L_31:
        /*007c*/ 	.byte	0x01, 0x54
	.zero		2


	//----- nvinfo : EIATTR_SYSCALL_OFFSETS
	.align		4
        /*0080*/ 	.byte	0x04, 0x46
        /*0082*/ 	.short	(.L_33 - .L_32)


	//   ....[0]....
.L_32:
        /*0084*/ 	.word	0x00001670


	//----- nvinfo : EIATTR_MBARRIER_INSTR_OFFSETS
	.align		4
.L_33:
        /*0088*/ 	.byte	0x04, 0x39
        /*008a*/ 	.short	(.L_35 - .L_34)


	//   ....[0]....
.L_34:
        /*008c*/ 	.word	0x00000230
        /*0090*/ 	.word	0x000000ff
        /*0094*/ 	.word	0x00000000
        /*0098*/ 	.short	0x0100
        /*009a*/ 	.byte	0x08
	.zero		1


	//   ....[1]....
        /*009c*/ 	.word	0x00000240
        /*00a0*/ 	.word	0x000000ff
        /*00a4*/ 	.word	0x00000020
        /*00a8*/ 	.short	0x0100
        /*00aa*/ 	.byte	0x08
	.zero		1


	//   ....[2]....
        /*00ac*/ 	.word	0x00000250
        /*00b0*/ 	.word	0x000000ff
        /*00b4*/ 	.word	0x00000008
        /*00b8*/ 	.short	0x0100
        /*00ba*/ 	.byte	0x08
	.zero		1


	//   ....[3]....
        /*00bc*/ 	.word	0x00000260
        /*00c0*/ 	.word	0x000000ff
        /*00c4*/ 	.word	0x00000028
        /*00c8*/ 	.short	0x0100
        /*00ca*/ 	.byte	0x08
	.zero		1


	//   ....[4]....
        /*00cc*/ 	.word	0x00000270
        /*00d0*/ 	.word	0x000000ff
        /*00d4*/ 	.word	0x00000010
        /*00d8*/ 	.short	0x0100
        /*00da*/ 	.byte	0x08
	.zero		1


	//   ....[5]....
        /*00dc*/ 	.word	0x00000280
        /*00e0*/ 	.word	0x000000ff
        /*00e4*/ 	.word	0x00000030
        /*00e8*/ 	.short	0x0100
        /*00ea*/ 	.byte	0x08
	.zero		1


	//   ....[6]....
        /*00ec*/ 	.word	0x00000290
        /*00f0*/ 	.word	0x000000ff
        /*00f4*/ 	.word	0x00000018
        /*00f8*/ 	.short	0x0100
        /*00fa*/ 	.byte	0x08
	.zero		1


	//   ....[7]....
        /*00fc*/ 	.word	0x000002a0
        /*0100*/ 	.word	0x000000ff
        /*0104*/ 	.word	0x00000038
        /*0108*/ 	.short	0x0100
        /*010a*/ 	.byte	0x08
	.zero		1


	//   ....[8]....
        /*010c*/ 	.word	0x00000710
        /*0110*/ 	.word	0x000000ff
        /*0114*/ 	.word	0x00000050
        /*0118*/ 	.short	0x0100
        /*011a*/ 	.byte	0x06
	.zero		1


	//   ....[9]....
        /*011c*/ 	.word	0x000007a0
        /*0120*/ 	.word	0x000000ff
        /*0124*/ 	.word	0x00000058
        /*0128*/ 	.short	0x0100
        /*012a*/ 	.byte	0x06
	.zero		1


	//   ....[10]....
        /*012c*/ 	.word	0x00001730
        /*0130*/ 	.word	0x00000003
        /*0134*/ 	.word	0x00000000
        /*0138*/ 	.short	0x010a
        /*013a*/ 	.byte	0x3f
	.zero		1


	//   ....[11]....
        /*013c*/ 	.word	0x00001790
        /*0140*/ 	.word	0x00000003
        /*0144*/ 	.word	0x00000000
        /*0148*/ 	.short	0x010a
        /*014a*/ 	.byte	0x3f
	.zero		1


	//   ....[12]....
        /*014c*/ 	.word	0x00001cd0
        /*0150*/ 	.word	0x00000005
        /*0154*/ 	.word	0x00000000
        /*0158*/ 	.short	0x010a
        /*015a*/ 	.byte	0x3f
	.zero		1


	//   ....[13]....
        /*015c*/ 	.word	0x00001d10
        /*0160*/ 	.word	0x00000005
        /*0164*/ 	.word	0x00000000
        /*0168*/ 	.short	0x010a
        /*016a*/ 	.byte	0x3f
	.zero		1


	//   ....[14]....
        /*016c*/ 	.word	0x00002130
        /*0170*/ 	.word	0x00000004
        /*0174*/ 	.word	0x00000000
        /*0178*/ 	.short	0x0101
        /*017a*/ 	.byte	0x3f
	.zero		1


	//   ....[15]....
        /*017c*/ 	.word	0x000022f0
        /*0180*/ 	.word	0x00000000
        /*0184*/ 	.word	0x00000000
        /*0188*/ 	.short	0x0101
        /*018a*/ 	.byte	0x3f
	.zero		1


	//   ....[16]....
        /*018c*/ 	.word	0x000056f0
        /*0190*/ 	.word	0x00000014
        /*0194*/ 	.word	0x00000020
        /*0198*/ 	.short	0x010a
        /*019a*/ 	.byte	0x3f
	.zero		1


	//   ....[17]....
        /*019c*/ 	.word	0x00005b90
        /*01a0*/ 	.word	0x00000004
        /*01a4*/ 	.word	0x00000058
        /*01a8*/ 	.short	0x0101
        /*01aa*/ 	.byte	0x3f
	.zero		1


	//   ....[18]....
        /*01ac*/ 	.word	0x000062b0
        /*01b0*/ 	.word	0x00000005
        /*01b4*/ 	.word	0x00000000
        /*01b8*/ 	.short	0x010a
        /*01ba*/ 	.byte	0x3f
	.zero		1


	//   ....[19]....
        /*01bc*/ 	.word	0x00006330
        /*01c0*/ 	.word	0x00000007
        /*01c4*/ 	.word	0x00000000
        /*01c8*/ 	.short	0x010a
        /*01ca*/ 	.byte	0x3f
	.zero		1


	//   ....[20]....
        /*01cc*/ 	.word	0x000063c0
        /*01d0*/ 	.word	0x00000006
        /*01d4*/ 	.word	0x00000000
        /*01d8*/ 	.short	0x010a
        /*01da*/ 	.byte	0x3f
	.zero		1


	//   ....[21]....
        /*01dc*/ 	.word	0x00006450
        /*01e0*/ 	.word	0x00000003
        /*01e4*/ 	.word	0x00000000
        /*01e8*/ 	.short	0x010a
        /*01ea*/ 	.byte	0x3f
	.zero		1


	//   ....[22]....
        /*01ec*/ 	.word	0x000064b0
        /*01f0*/ 	.word	0x00000003
        /*01f4*/ 	.word	0x00000000
        /*01f8*/ 	.short	0x010a
        /*01fa*/ 	.byte	0x3f
	.zero		1


	//   ....[23]....
        /*01fc*/ 	.word	0x00006500
        /*0200*/ 	.word	0x00000005
        /*0204*/ 	.word	0x00000000
        /*0208*/ 	.short	0x010a
        /*020a*/ 	.byte	0x3f
	.zero		1


	//   ....[24]....
        /*020c*/ 	.word	0x000065d0
        /*0210*/ 	.word	0x00000014
        /*0214*/ 	.word	0x00000020
        /*0218*/ 	.short	0x010a
        /*021a*/ 	.byte	0x3f
	.zero		1


	//   ....[25]....
        /*021c*/ 	.word	0x000066a0
        /*0220*/ 	.word	0x00000005
        /*0224*/ 	.word	0x00000000
        /*0228*/ 	.short	0x010a
        /*022a*/ 	.byte	0x3f
	.zero		1


	//   ....[26]....
        /*022c*/ 	.word	0x000066f0
        /*0230*/ 	.word	0x00000007
        /*0234*/ 	.word	0x00000000
        /*0238*/ 	.short	0x010a
        /*023a*/ 	.byte	0x3f
	.zero		1


	//   ....[27]....
        /*023c*/ 	.word	0x00006740
        /*0240*/ 	.word	0x00000006
        /*0244*/ 	.word	0x00000000
        /*0248*/ 	.short	0x010a
        /*024a*/ 	.byte	0x3f
	.zero		1


	//----- nvinfo : EIATTR_NUM_MBARRIERS
	.align		4
.L_35:
        /*024c*/ 	.byte	0x03, 0x38
        /*024e*/ 	.short	0x000a


	//----- nvinfo : EIATTR_EXIT_INSTR_OFFSETS
	.align		4
        /*0250*/ 	.byte	0x04, 0x1c
        /*0252*/ 	.short	(.L_37 - .L_36)


	//   ....[0]....
.L_36:
        /*0254*/ 	.word	0x000009d0


	//   ....[1]....
        /*0258*/ 	.word	0x000011e0


	//   ....[2]....
        /*025c*/ 	.word	0x00004d90


	//   ....[3]....
        /*0260*/ 	.word	0x000052f0


	//   ....[4]....
        /*0264*/ 	.word	0x000064a0


	//----- nvinfo : EIATTR_MAX_THREADS
	.align		4
.L_37:
        /*0268*/ 	.byte	0x04, 0x05
        /*026a*/ 	.short	(.L_39 - .L_38)
.L_38:
        /*026c*/ 	.word	0x00000180
        /*0270*/ 	.word	0x00000001
        /*0274*/ 	.word	0x00000001


	//----- nvinfo : EIATTR_CRS_STACK_SIZE
	.align		4
.L_39:
        /*0278*/ 	.byte	0x04, 0x1e
        /*027a*/ 	.short	(.L_41 - .L_40)
.L_40:
        /*027c*/ 	.word	0x00000000


	//----- nvinfo : EIATTR_CBANK_PARAM_SIZE
	.align		4
.L_41:
        /*0280*/ 	.byte	0x03, 0x19
        /*0282*/ 	.short	0x0470


	//----- nvinfo : EIATTR_PARAM_CBANK
	.align		4
        /*0284*/ 	.byte	0x04, 0x0a
        /*0286*/ 	.short	(.L_43 - .L_42)
	.align		4
.L_42:
        /*0288*/ 	.word	index@(.nv.constant0._ZN7cutlass13device_kernelINS_4gemm6kernel13GemmUniversalIN4cute5tupleIJiiiiEEENS1_10collective13CollectiveMmaINS1_34MainloopSm90TmaGmmaWarpSpecializedILi4ENS5_IJNS4_1CILi2EEESB_NSA_ILi1EEEEEENS1_35KernelTmaWarpSpecializedCooperativeEEENS5_IJNSA_ILi128EEENSA_ILi64EEESG_EEENS_6half_tENS5_IJlSC_lEEESJ_SK_NS4_8TiledMMAINS4_8MMA_AtomIJNS4_4SM904GMMA25MMA_64x64x16_F32F16F16_SSILNSO_5MajorE0ELSQ_0ELNSO_7ScaleInE1ELSR_1EEEEEENS4_6LayoutINS5_IJSB_SC_SC_EEENS5_IJSC_NSA_ILi0EEESW_EEEEENS5_IJNS4_10UnderscoreESZ_SZ_EEEEENS4_23SM90_TMA_LOAD_MULTICASTENS4_14ComposedLayoutINS4_7SwizzleILi3ELi4ELi3EEENS4_18smem_ptr_flag_bitsILi16EEENSU_INS5_IJNSA_ILi8EEESH_EEENS5_IJSH_SC_EEEEEEEvNS4_8identityES12_S1C_vS1D_EENS_8epilogue10collective6detail29Sm90TmaWarpSpecializedAdapterINS1G_15DefaultEpilogueISJ_SK_SK_NS1F_6thread17LinearCombinationISJ_Li1EffLNS1K_9ScaleType4KindE0ELNS_15FloatRoundStyleE2ESJ_EENS1_15EpilogueDefaultEEEEEvvEEEEvNT_6ParamsE)
        /*028c*/ 	.short	0x0210
        /*028e*/ 	.short	0x0470


	//----- nvinfo : EIATTR_SW_WAR
	.align		4
.L_43:
        /*0290*/ 	.byte	0x04, 0x36
        /*0292*/ 	.short	(.L_45 - .L_44)
.L_44:
        /*0294*/ 	.word	0x00000008
.L_45:


//--------------------- .nv.callgraph             --------------------------
	.section	.nv.callgraph,"",@"SHT_CUDA_CALLGRAPH"
	.align	4
	.sectionentsize	8
	.align		4
        /*0000*/ 	.word	0x00000000
	.align		4
        /*0004*/ 	.word	0xffffffff
	.align		4
        /*0008*/ 	.word	index@(_ZN7cutlass13device_kernelINS_4gemm6kernel13GemmUniversalIN4cute5tupleIJiiiiEEENS1_10collective13CollectiveMmaINS1_34MainloopSm90TmaGmmaWarpSpecializedILi4ENS5_IJNS4_1CILi2EEESB_NSA_ILi1EEEEEENS1_35KernelTmaWarpSpecializedCooperativeEEENS5_IJNSA_ILi128EEENSA_ILi64EEESG_EEENS_6half_tENS5_IJlSC_lEEESJ_SK_NS4_8TiledMMAINS4_8MMA_AtomIJNS4_4SM904GMMA25MMA_64x64x16_F32F16F16_SSILNSO_5MajorE0ELSQ_0ELNSO_7ScaleInE1ELSR_1EEEEEENS4_6LayoutINS5_IJSB_SC_SC_EEENS5_IJSC_NSA_ILi0EEESW_EEEEENS5_IJNS4_10UnderscoreESZ_SZ_EEEEENS4_23SM90_TMA_LOAD_MULTICASTENS4_14ComposedLayoutINS4_7SwizzleILi3ELi4ELi3EEENS4_18smem_ptr_flag_bitsILi16EEENSU_INS5_IJNSA_ILi8EEESH_EEENS5_IJSH_SC_EEEEEEEvNS4_8identityES12_S1C_vS1D_EENS_8epilogue10collective6detail29Sm90TmaWarpSpecializedAdapterINS1G_15DefaultEpilogueISJ_SK_SK_NS1F_6thread17LinearCombinationISJ_Li1EffLNS1K_9ScaleType4KindE0ELNS_15FloatRoundStyleE2ESJ_EENS1_15EpilogueDefaultEEEEEvvEEEEvNT_6ParamsE)
	.align		4
        /*000c*/ 	.word	index@(__assertfail)
	.align		4
        /*0010*/ 	.word	0x00000000
	.align		4
        /*0014*/ 	.word	0xfffffffe
	.align		4
        /*0018*/ 	.word	0x00000000
	.align		4
        /*001c*/ 	.word	0xfffffffd
	.align		4
        /*0020*/ 	.word	0x00000000
	.align		4
        /*0024*/ 	.word	0xfffffffc


//--------------------- .nv.constant4             --------------------------
	.section	.nv.constant4,"a",@progbits
	.align	8
	.align		8
.nv.constant4:
        /*0000*/ 	.dword	__assertfail
	.align		8
        /*0008*/ 	.dword	__unnamed_1
	.align		8
        /*0010*/ 	.dword	_ZN40_INTERNAL_1c7bf691_4_k_cu_654b1c09_306004cuda3std3__45__cpo5beginE
	.align		8
        /*0018*/ 	.dword	_ZN40_INTERNAL_1c7bf691_4_k_cu_654b1c09_306004cuda3std3__45__cpo3endE
	.align		8
        /*0020*/ 	.dword	_ZN40_INTERNAL_1c7bf691_4_k_cu_654b1c09_306004cuda3std3__45__cpo6cbeginE
	.align		8
        /*0028*/ 	.dword	_ZN40_INTERNAL_1c7bf691_4_k_cu_654b1c09_306004cuda3std3__45__cpo4cendE
	.align		8
        /*0030*/ 	.dword	_ZN40_INTERNAL_1c7bf691_4_k_cu_654b1c09_306004cuda3std3__442_GLOBAL__N__1c7bf691_4_k_cu_654b1c09_306006ignoreE
	.align		8
        /*0038*/ 	.dword	_ZN40_INTERNAL_1c7bf691_4_k_cu_654b1c09_306004cuda3std3__419piecewise_constructE
	.align		8
        /*0040*/ 	.dword	_ZN40_INTERNAL_1c7bf691_4_k_cu_654b1c09_306004cuda3std3__48in_placeE
	.align		8
        /*0048*/ 	.dword	_ZN40_INTERNAL_1c7bf691_4_k_cu_654b1c09_306004cuda3std6ranges3__45__cpo4swapE
	.align		8
        /*0050*/ 	.dword	_ZN40_INTERNAL_1c7bf691_4_k_cu_654b1c09_306004cuda3std6ranges3__45__cpo9iter_moveE
	.align		8
        /*0058*/ 	.dword	_ZN40_INTERNAL_1c7bf691_4_k_cu_654b1c09_306004cute7productE
	.align		8
        /*0060*/ 	.dword	_ZN40_INTERNAL_1c7bf691_4_k_cu_654b1c09_306004cute1_E
	.align		8
        /*0068*/ 	.dword	$str$22
	.align		8
        /*0070*/ 	.dword	$str$23


//--------------------- .text._ZN7cutlass13device_kernelINS_4gemm6kernel13GemmUniversalIN4cute5tupleIJiiiiEEENS1_10collective13CollectiveMmaINS1_34MainloopSm90TmaGmmaWarpSpecializedILi4ENS5_IJNS4_1CILi2EEESB_NSA_ILi1EEEEEENS1_35KernelTmaWarpSpecializedCooperativeEEENS5_IJNSA_ILi128EEENSA_ILi64EEESG_EEENS_6half_tENS5_IJlSC_lEEESJ_SK_NS4_8TiledMMAINS4_8MMA_AtomIJNS4_4SM904GMMA25MMA_64x64x16_F32F16F16_SSILNSO_5MajorE0ELSQ_0ELNSO_7ScaleInE1ELSR_1EEEEEENS4_6LayoutINS5_IJSB_SC_SC_EEENS5_IJSC_NSA_ILi0EEESW_EEEEENS5_IJNS4_10UnderscoreESZ_SZ_EEEEENS4_23SM90_TMA_LOAD_MULTICASTENS4_14ComposedLayoutINS4_7SwizzleILi3ELi4ELi3EEENS4_18smem_ptr_flag_bitsILi16EEENSU_INS5_IJNSA_ILi8EEESH_EEENS5_IJSH_SC_EEEEEEEvNS4_8identityES12_S1C_vS1D_EENS_8epilogue10collective6detail29Sm90TmaWarpSpecializedAdapterINS1G_15DefaultEpilogueISJ_SK_SK_NS1F_6thread17LinearCombinationISJ_Li1EffLNS1K_9ScaleType4KindE0ELNS_15FloatRoundStyleE2ESJ_EENS1_15EpilogueDefaultEEEEEvvEEEEvNT_6ParamsE --------------------------
	.section	.text._ZN7cutlass13device_kernelINS_4gemm6kernel13GemmUniversalIN4cute5tupleIJiiiiEEENS1_10collective13CollectiveMmaINS1_34MainloopSm90TmaGmmaWarpSpecializedILi4ENS5_IJNS4_1CILi2EEESB_NSA_ILi1EEEEEENS1_35KernelTmaWarpSpecializedCooperativeEEENS5_IJNSA_ILi128EEENSA_ILi64EEESG_EEENS_6half_tENS5_IJlSC_lEEESJ_SK_NS4_8TiledMMAINS4_8MMA_AtomIJNS4_4SM904GMMA25MMA_64x64x16_F32F16F16_SSILNSO_5MajorE0ELSQ_0ELNSO_7ScaleInE1ELSR_1EEEEEENS4_6LayoutINS5_IJSB_SC_SC_EEENS5_IJSC_NSA_ILi0EEESW_EEEEENS5_IJNS4_10UnderscoreESZ_SZ_EEEEENS4_23SM90_TMA_LOAD_MULTICASTENS4_14ComposedLayoutINS4_7SwizzleILi3ELi4ELi3EEENS4_18smem_ptr_flag_bitsILi16EEENSU_INS5_IJNSA_ILi8EEESH_EEENS5_IJSH_SC_EEEEEEEvNS4_8identityES12_S1C_vS1D_EENS_8epilogue10collective6detail29Sm90TmaWarpSpecializedAdapterINS1G_15DefaultEpilogueISJ_SK_SK_NS1F_6thread17LinearCombinationISJ_Li1EffLNS1K_9ScaleType4KindE0ELNS_15FloatRoundStyleE2ESJ_EENS1_15EpilogueDefaultEEEEEvvEEEEvNT_6ParamsE,"ax",@progbits
	.align	128
.text._ZN7cutlass13device_kernelINS_4gemm6kernel13GemmUniversalIN4cute5tupleIJiiiiEEENS1_10collective13CollectiveMmaINS1_34MainloopSm90TmaGmmaWarpSpecializedILi4ENS5_IJNS4_1CILi2EEESB_NSA_ILi1EEEEEENS1_35KernelTmaWarpSpecializedCooperativeEEENS5_IJNSA_ILi128EEENSA_ILi64EEESG_EEENS_6half_tENS5_IJlSC_lEEESJ_SK_NS4_8TiledMMAINS4_8MMA_AtomIJNS4_4SM904GMMA25MMA_64x64x16_F32F16F16_SSILNSO_5MajorE0ELSQ_0ELNSO_7ScaleInE1ELSR_1EEEEEENS4_6LayoutINS5_IJSB_SC_SC_EEENS5_IJSC_NSA_ILi0EEESW_EEEEENS5_IJNS4_10UnderscoreESZ_SZ_EEEEENS4_23SM90_TMA_LOAD_MULTICASTENS4_14ComposedLayoutINS4_7SwizzleILi3ELi4ELi3EEENS4_18smem_ptr_flag_bitsILi16EEENSU_INS5_IJNSA_ILi8EEESH_EEENS5_IJSH_SC_EEEEEEEvNS4_8identityES12_S1C_vS1D_EENS_8epilogue10collective6detail29Sm90TmaWarpSpecializedAdapterINS1G_15DefaultEpilogueISJ_SK_SK_NS1F_6thread17LinearCombinationISJ_Li1EffLNS1K_9ScaleType4KindE0ELNS_15FloatRoundStyleE2ESJ_EENS1_15EpilogueDefaultEEEEEvvEEEEvNT_6ParamsE:
        .type           _ZN7cutlass13device_kernelINS_4gemm6kernel13GemmUniversalIN4cute5tupleIJiiiiEEENS1_10collective13CollectiveMmaINS1_34MainloopSm90TmaGmmaWarpSpecializedILi4ENS5_IJNS4_1CILi2EEESB_NSA_ILi1EEEEEENS1_35KernelTmaWarpSpecializedCooperativeEEENS5_IJNSA_ILi128EEENSA_ILi64EEESG_EEENS_6half_tENS5_IJlSC_lEEESJ_SK_NS4_8TiledMMAINS4_8MMA_AtomIJNS4_4SM904GMMA25MMA_64x64x16_F32F16F16_SSILNSO_5MajorE0ELSQ_0ELNSO_7ScaleInE1ELSR_1EEEEEENS4_6LayoutINS5_IJSB_SC_SC_EEENS5_IJSC_NSA_ILi0EEESW_EEEEENS5_IJNS4_10UnderscoreESZ_SZ_EEEEENS4_23SM90_TMA_LOAD_MULTICASTENS4_14ComposedLayoutINS4_7SwizzleILi3ELi4ELi3EEENS4_18smem_ptr_flag_bitsILi16EEENSU_INS5_IJNSA_ILi8EEESH_EEENS5_IJSH_SC_EEEEEEEvNS4_8identityES12_S1C_vS1D_EENS_8epilogue10collective6detail29Sm90TmaWarpSpecializedAdapterINS1G_15DefaultEpilogueISJ_SK_SK_NS1F_6thread17LinearCombinationISJ_Li1EffLNS1K_9ScaleType4KindE0ELNS_15FloatRoundStyleE2ESJ_EENS1_15EpilogueDefaultEEEEEvvEEEEvNT_6ParamsE,@function
        .size           _ZN7cutlass13device_kernelINS_4gemm6kernel13GemmUniversalIN4cute5tupleIJiiiiEEENS1_10collective13CollectiveMmaINS1_34MainloopSm90TmaGmmaWarpSpecializedILi4ENS5_IJNS4_1CILi2EEESB_NSA_ILi1EEEEEENS1_35KernelTmaWarpSpecializedCooperativeEEENS5_IJNSA_ILi128EEENSA_ILi64EEESG_EEENS_6half_tENS5_IJlSC_lEEESJ_SK_NS4_8TiledMMAINS4_8MMA_AtomIJNS4_4SM904GMMA25MMA_64x64x16_F32F16F16_SSILNSO_5MajorE0ELSQ_0ELNSO_7ScaleInE1ELSR_1EEEEEENS4_6LayoutINS5_IJSB_SC_SC_EEENS5_IJSC_NSA_ILi0EEESW_EEEEENS5_IJNS4_10UnderscoreESZ_SZ_EEEEENS4_23SM90_TMA_LOAD_MULTICASTENS4_14ComposedLayoutINS4_7SwizzleILi3ELi4ELi3EEENS4_18smem_ptr_flag_bitsILi16EEENSU_INS5_IJNSA_ILi8EEESH_EEENS5_IJSH_SC_EEEEEEEvNS4_8identityES12_S1C_vS1D_EENS_8epilogue10collective6detail29Sm90TmaWarpSpecializedAdapterINS1G_15DefaultEpilogueISJ_SK_SK_NS1F_6thread17LinearCombinationISJ_Li1EffLNS1K_9ScaleType4KindE0ELNS_15FloatRoundStyleE2ESJ_EENS1_15EpilogueDefaultEEEEEvvEEEEvNT_6ParamsE,(.L_x_133 - _ZN7cutlass13device_kernelINS_4gemm6kernel13GemmUniversalIN4cute5tupleIJiiiiEEENS1_10collective13CollectiveMmaINS1_34MainloopSm90TmaGmmaWarpSpecializedILi4ENS5_IJNS4_1CILi2EEESB_NSA_ILi1EEEEEENS1_35KernelTmaWarpSpecializedCooperativeEEENS5_IJNSA_ILi128EEENSA_ILi64EEESG_EEENS_6half_tENS5_IJlSC_lEEESJ_SK_NS4_8TiledMMAINS4_8MMA_AtomIJNS4_4SM904GMMA25MMA_64x64x16_F32F16F16_SSILNSO_5MajorE0ELSQ_0ELNSO_7ScaleInE1ELSR_1EEEEEENS4_6LayoutINS5_IJSB_SC_SC_EEENS5_IJSC_NSA_ILi0EEESW_EEEEENS5_IJNS4_10UnderscoreESZ_SZ_EEEEENS4_23SM90_TMA_LOAD_MULTICASTENS4_14ComposedLayoutINS4_7SwizzleILi3ELi4ELi3EEENS4_18smem_ptr_flag_bitsILi16EEENSU_INS5_IJNSA_ILi8EEESH_EEENS5_IJSH_SC_EEEEEEEvNS4_8identityES12_S1C_vS1D_EENS_8epilogue10collective6detail29Sm90TmaWarpSpecializedAdapterINS1G_15DefaultEpilogueISJ_SK_SK_NS1F_6thread17LinearCombinationISJ_Li1EffLNS1K_9ScaleType4KindE0ELNS_15FloatRoundStyleE2ESJ_EENS1_15EpilogueDefaultEEEEEvvEEEEvNT_6ParamsE)
        .other          _ZN7cutlass13device_kernelINS_4gemm6kernel13GemmUniversalIN4cute5tupleIJiiiiEEENS1_10collective13CollectiveMmaINS1_34MainloopSm90TmaGmmaWarpSpecializedILi4ENS5_IJNS4_1CILi2EEESB_NSA_ILi1EEEEEENS1_35KernelTmaWarpSpecializedCooperativeEEENS5_IJNSA_ILi128EEENSA_ILi64EEESG_EEENS_6half_tENS5_IJlSC_lEEESJ_SK_NS4_8TiledMMAINS4_8MMA_AtomIJNS4_4SM904GMMA25MMA_64x64x16_F32F16F16_SSILNSO_5MajorE0ELSQ_0ELNSO_7ScaleInE1ELSR_1EEEEEENS4_6LayoutINS5_IJSB_SC_SC_EEENS5_IJSC_NSA_ILi0EEESW_EEEEENS5_IJNS4_10UnderscoreESZ_SZ_EEEEENS4_23SM90_TMA_LOAD_MULTICASTENS4_14ComposedLayoutINS4_7SwizzleILi3ELi4ELi3EEENS4_18smem_ptr_flag_bitsILi16EEENSU_INS5_IJNSA_ILi8EEESH_EEENS5_IJSH_SC_EEEEEEEvNS4_8identityES12_S1C_vS1D_EENS_8epilogue10collective6detail29Sm90TmaWarpSpecializedAdapterINS1G_15DefaultEpilogueISJ_SK_SK_NS1F_6thread17LinearCombinationISJ_Li1EffLNS1K_9ScaleType4KindE0ELNS_15FloatRoundStyleE2ESJ_EENS1_15EpilogueDefaultEEEEEvvEEEEvNT_6ParamsE,@"STO_CUDA_ENTRY STV_DEFAULT"
_ZN7cutlass13device_kernelINS_4gemm6kernel13GemmUniversalIN4cute5tupleIJiiiiEEENS1_10collective13CollectiveMmaINS1_34MainloopSm90TmaGmmaWarpSpecializedILi4ENS5_IJNS4_1CILi2EEESB_NSA_ILi1EEEEEENS1_35KernelTmaWarpSpecializedCooperativeEEENS5_IJNSA_ILi128EEENSA_ILi64EEESG_EEENS_6half_tENS5_IJlSC_lEEESJ_SK_NS4_8TiledMMAINS4_8MMA_AtomIJNS4_4SM904GMMA25MMA_64x64x16_F32F16F16_SSILNSO_5MajorE0ELSQ_0ELNSO_7ScaleInE1ELSR_1EEEEEENS4_6LayoutINS5_IJSB_SC_SC_EEENS5_IJSC_NSA_ILi0EEESW_EEEEENS5_IJNS4_10UnderscoreESZ_SZ_EEEEENS4_23SM90_TMA_LOAD_MULTICASTENS4_14ComposedLayoutINS4_7SwizzleILi3ELi4ELi3EEENS4_18smem_ptr_flag_bitsILi16EEENSU_INS5_IJNSA_ILi8EEESH_EEENS5_IJSH_SC_EEEEEEEvNS4_8identityES12_S1C_vS1D_EENS_8epilogue10collective6detail29Sm90TmaWarpSpecializedAdapterINS1G_15DefaultEpilogueISJ_SK_SK_NS1F_6thread17LinearCombinationISJ_Li1EffLNS1K_9ScaleType4KindE0ELNS_15FloatRoundStyleE2ESJ_EENS1_15EpilogueDefaultEEEEEvvEEEEvNT_6ParamsE:
[----:B------:R-:W0:Y:S01]  /*0000*/  LDC R1, c[0x0][0x28] ;  /* 0x00000a00ff017b82 */ /* 0x000e220000000800 */
[----:B------:R-:W1:Y:S01]  /*0010*/  S2R R63, SR_TID.X ;  /* 0x00000000003f7919 */ /* 0x000e620000002100 */
[----:B------:R-:W-:Y:S01]  /*0020*/  ELECT P0, URZ, PT ;  /* 0x00000000003f782f */ /* 0x000fe20003800000 */
[----:B------:R-:W-:Y:S01]  /*0030*/  BSSY B0, `(.L_x_0) ;  /* 0x000000f000007945 */ /* 0x000fe20003800000 */
[--C-:B-1----:R-:W-:Y:S02]  /*0040*/  SHF.R.U32.HI R0, RZ, 0x5, R63.reuse ;  /* 0x00000005ff007819 */ /* 0x102fe4000001163f */
[----:B------:R-:W-:-:S03]  /*0050*/  SHF.R.U32.HI R6, RZ, 0x7, R63 ;  /* 0x00000007ff067819 */ /* 0x000fc6000001163f */
[----:B------:R-:W1:Y:S04]  /*0060*/  SHFL.IDX PT, R2, R0, RZ, 0x1f ;  /* 0x00001fff00027589 */ /* 0x000e6800000e0000 */
[----:B------:R2:W3:Y:S01]  /*0070*/  SHFL.IDX PT, R5, R6, RZ, 0x1f ;  /* 0x00001fff06057589 */ /* 0x0004e200000e0000 */
[----:B-1----:R-:W-:-:S13]  /*0080*/  ISETP.NE.OR P0, PT, R2, RZ, !P0 ;  /* 0x000000ff0200720c */ /* 0x002fda0004705670 */
[----:B0-23--:R-:W-:Y:S05]  /*0090*/  @P0 BRA `(.L_x_1) ;  /* 0x0000000000200947 */ /* 0x00dfea0003800000 */
[----:B------:R-:W-:Y:S02]  /*00a0*/  ULDC.64 UR4, c[0x0][0x198] ;  /* 0x0000660000047ab9 */ /* 0x000fe40000000a00 */
[----:B------:R-:W-:Y:S02]  /*00b0*/  UIADD3 UR6, UP0, UR4, 0xf0, URZ ;  /* 0x000000f004067890 */ /* 0x000fe4000ff1e03f */
[----:B------:R-:W-:Y:S02]  /*00c0*/  UIADD3 UR4, UP1, UR4, 0x1f0, URZ ;  /* 0x000001f004047890 */ /* 0x000fe4000ff3e03f */
[----:B------:R-:W-:Y:S02]  /*00d0*/  UIADD3.X UR7, URZ, UR5, URZ, UP0, !UPT ;  /* 0x000000053f077290 */ /* 0x000fe400087fe43f */
[----:B------:R-:W-:-:S07]  /*00e0*/  UIADD3.X UR5, URZ, UR5, URZ, UP1, !UPT ;  /* 0x000000053f057290 */ /* 0x000fce0008ffe43f */
[----:B------:R0:W-:Y:S02]  /*00f0*/  UTMACCTL.PF [UR6] ;  /* 0x00000000060079b9 */ /* 0x0001e40008040000 */
[----:B------:R0:W-:Y:S02]  /*0100*/  UTMACCTL.PF [UR4] ;  /* 0x00000000040079b9 */ /* 0x0001e40008040000 */
[----:B0-----:R-:W-:Y:S01]  /*0110*/  NOP ;  /* 0x0000000000007918 */ /* 0x001fe20000000000 */
.L_x_1:
[----:B------:R-:W-:Y:S05]  /*0120*/  BSYNC B0 ;  /* 0x0000000000007941 */ /* 0x000fea0003800000 */
.L_x_0:
[----:B------:R-:W0:Y:S02]  /*0130*/  SHFL.IDX PT, R3, R0, RZ, 0x1f ;  /* 0x00001fff00037589 */ /* 0x000e2400000e0000 */
[----:B0-----:R-:W-:-:S13]  /*0140*/  ISETP.NE.AND P0, PT, R3, RZ, PT ;  /* 0x000000ff0300720c */ /* 0x001fda0003f05270 */
[----:B------:R-:W-:Y:S05]  /*0150*/  @P0 BRA `(.L_x_2) ;  /* 0x0000000000580947 */ /* 0x000fea0003800000 */
[----:B------:R-:W0:Y:S01]  /*0160*/  S2UR UR8, SR_CgaCtaId ;  /* 0x00000000000879c3 */ /* 0x000e220000008800 */
[----:B------:R-:W-:Y:S01]  /*0170*/  UMOV UR4, 0x400 ;  /* 0x0000040000047882 */ /* 0x000fe20000000000 */
[----:B------:R-:W-:Y:S01]  /*0180*/  UMOV UR5, 0x1 ;  /* 0x0000000100057882 */ /* 0x000fe20000000000 */
[----:B------:R-:W-:Y:S01]  /*0190*/  UMOV UR6, 0x6 ;  /* 0x0000000600067882 */ /* 0x000fe20000000000 */
[----:B------:R-:W-:Y:S01]  /*01a0*/  ELECT P0, URZ, PT ;  /* 0x00000000003f782f */ /* 0x000fe20003800000 */
[----:B------:R-:W-:-:S04]  /*01b0*/  UIADD3 UR6, -UR6, 0x100000, URZ ;  /* 0x0010000006067890 */ /* 0x000fc8000fffe13f */
[----:B------:R-:W-:Y:S02]  /*01c0*/  USHF.L.U32 UR7, UR6, 0xb, URZ ;  /* 0x0000000b06077899 */ /* 0x000fe4000800063f */
[----:B------:R-:W-:Y:S02]  /*01d0*/  USHF.L.U32 UR6, UR6, 0x1, URZ ;  /* 0x0000000106067899 */ /* 0x000fe4000800063f */
[----:B0-----:R-:W-:Y:S02]  /*01e0*/  ULEA UR8, UR8, UR4, 0x18 ;  /* 0x0000000408087291 */ /* 0x001fe4000f8ec03f */
[----:B------:R-:W-:-:S04]  /*01f0*/  UIADD3 UR4, -UR5, 0x100000, URZ ;  /* 0x0010000005047890 */ /* 0x000fc8000fffe13f */
[----:B------:R-:W-:Y:S02]  /*0200*/  USHF.L.U32 UR5, UR4, 0xb, URZ ;  /* 0x0000000b04057899 */ /* 0x000fe4000800063f */
[----:B------:R-:W-:Y:S01]  /*0210*/  USHF.L.U32 UR4, UR4, 0x1, URZ ;  /* 0x0000000104047899 */ /* 0x000fe2000800063f */
[----:B------:R-:W0:Y:S11]  /*0220*/  FENCE.VIEW.ASYNC.S ;  /* 0x00000000000073c6 */ /* 0x000e360000000000 */
[----:B0-----:R0:W1:Y:S01]  /*0230*/  SYNCS.EXCH.64 URZ, [UR8], UR4 ;  /* 0x00000004083f75b2 */ /* 0x0010620008000100 */
[----:B------:R0:W2:Y:S01]  /*0240*/  SYNCS.EXCH.64 URZ, [UR8+0x20], UR6 ;  /* 0x00002006083f75b2 */ /* 0x0000a20008000100 */
[----:B------:R0:W3:Y:S01]  /*0250*/  SYNCS.EXCH.64 URZ, [UR8+0x8], UR4 ;  /* 0x00000804083f75b2 */ /* 0x0000e20008000100 */
[----:B------:R0:W4:Y:S01]  /*0260*/  SYNCS.EXCH.64 URZ, [UR8+0x28], UR6 ;  /* 0x00002806083f75b2 */ /* 0x0001220008000100 */
[----:B------:R0:W0:Y:S01]  /*0270*/  SYNCS.EXCH.64 URZ, [UR8+0x10], UR4 ;  /* 0x00001004083f75b2 */ /* 0x0000220008000100 */
[----:B------:R0:W0:Y:S01]  /*0280*/  SYNCS.EXCH.64 URZ, [UR8+0x30], UR6 ;  /* 0x00003006083f75b2 */ /* 0x0000220008000100 */
[----:B------:R0:W0:Y:S01]  /*0290*/  SYNCS.EXCH.64 URZ, [UR8+0x18], UR4 ;  /* 0x00001804083f75b2 */ /* 0x0000220008000100 */
[----:B------:R0:W0:Y:S01]  /*02a0*/  SYNCS.EXCH.64 URZ, [UR8+0x38], UR6 ;  /* 0x00003806083f75b2 */ /* 0x0000220008000100 */
[----:B------:R-:W-:Y:S01]  /*02b0*/  NOP ;  /* 0x0000000000007918 */ /* 0x000fe20000000000 */
.L_x_2:
[----:B------:R-:W-:Y:S01]  /*02c0*/  SHF.R.S32.HI R4, RZ, 0x1f, R63 ;  /* 0x0000001fff047819 */ /* 0x000fe2000001143f */
[----:B------:R-:W5:Y:S01]  /*02d0*/  SHFL.IDX PT, R0, R0, RZ, 0x1f ;  /* 0x00001fff00007589 */ /* 0x000f6200000e0000 */
[----:B0-----:R-:W0:Y:S01]  /*02e0*/  S2UR UR8, SR_CTAID.X ;  /* 0x00000000000879c3 */ /* 0x001e220000002500 */
[----:B------:R-:W-:Y:S02]  /*02f0*/  ELECT P0, URZ, PT ;  /* 0x00000000003f782f */ /* 0x000fe40003800000 */
[----:B------:R-:W-:Y:S01]  /*0300*/  LEA.HI R4, R4, R63, RZ, 0x7 ;  /* 0x0000003f04047211 */ /* 0x000fe200078f38ff */
[----:B------:R-:W-:Y:S01]  /*0310*/  ULDC UR4, c[0x0][0x150] ;  /* 0x0000540000047ab9 */ /* 0x000fe20000000800 */
[----:B------:R-:W-:Y:S01]  /*0320*/  SHF.R.S32.HI R10, RZ, 0x1f, R3 ;  /* 0x0000001fff0a7819 */ /* 0x000fe20000011403 */
[----:B------:R-:W-:Y:S01]  /*0330*/  NOP ;  /* 0x0000000000007918 */ /* 0x000fe20000000000 */
[----:B------:R-:W-:Y:S01]  /*0340*/  LOP3.LUT R4, R4, 0xffffff80, RZ, 0xc0, !PT ;  /* 0xffffff8004047812 */ /* 0x000fe200078ec0ff */
[----:B------:R-:W-:Y:S01]  /*0350*/  NOP ;  /* 0x0000000000007918 */ /* 0x000fe20000000000 */
[----:B------:R-:W-:Y:S01]  /*0360*/  LEA.HI R10, R10, R3, RZ, 0x2 ;  /* 0x000000030a0a7211 */ /* 0x000fe200078f10ff */
[----:B------:R-:W1:Y:S01]  /*0370*/  LDC R12, c[0x0][0x144] ;  /* 0x00005100ff0c7b82 */ /* 0x000e620000000800 */
[----:B------:R-:W-:Y:S01]  /*0380*/  IMAD.MOV.U32 R22, RZ, RZ, 0x1 ;  /* 0x00000001ff167424 */ /* 0x000fe200078e00ff */
[----:B------:R-:W-:Y:S01]  /*0390*/  ISETP.NE.AND P3, PT, R5, RZ, PT ;  /* 0x000000ff0500720c */ /* 0x000fe20003f65270 */
[----:B------:R-:W-:Y:S01]  /*03a0*/  IMAD.IADD R8, R63, 0x1, -R4 ;  /* 0x000000013f087824 */ /* 0x000fe200078e0a04 */
[----:B------:R-:W-:Y:S01]  /*03b0*/  LOP3.LUT R10, R10, 0x3ffffffc, RZ, 0xc0, !PT ;  /* 0x3ffffffc0a0a7812 */ /* 0x000fe200078ec0ff */
[----:B------:R-:W2:Y:S03]  /*03c0*/  S2R R4, SR_CTAID.Y ;  /* 0x0000000000047919 */ /* 0x000ea60000002600 */
[----:B------:R-:W-:Y:S01]  /*03d0*/  SHF.R.S32.HI R7, RZ, 0x1f, R8 ;  /* 0x0000001fff077819 */ /* 0x000fe20000011408 */
[----:B------:R-:W-:Y:S01]  /*03e0*/  IMAD.IADD R10, R3, 0x1, -R10 ;  /* 0x00000001030a7824 */ /* 0x000fe200078e0a0a */
[----:B------:R-:W3:Y:S02]  /*03f0*/  LDC R14, c[0x0][0x140] ;  /* 0x00005000ff0e7b82 */ /* 0x000ee40000000800 */
[----:B------:R-:W-:-:S02]  /*0400*/  LEA.HI R7, R7, R8, RZ, 0x3 ;  /* 0x0000000807077211 */ /* 0x000fc400078f18ff */
[----:B-----5:R-:W-:Y:S02]  /*0410*/  ISETP.NE.OR P0, PT, R0, RZ, !P0 ;  /* 0x000000ff0000720c */ /* 0x020fe40004705670 */
[--C-:B------:R-:W-:Y:S02]  /*0420*/  SHF.R.S32.HI R0, RZ, 0x3, R7.reuse ;  /* 0x00000003ff007819 */ /* 0x100fe40000011407 */
[----:B------:R-:W-:Y:S02]  /*0430*/  SHF.R.S32.HI R7, RZ, 0x1f, R7 ;  /* 0x0000001fff077819 */ /* 0x000fe40000011407 */
[----:B0-----:R-:W-:Y:S02]  /*0440*/  I2FP.F32.U32 R9, UR8 ;  /* 0x0000000800097c45 */ /* 0x001fe40008201000 */
[----:B------:R-:W-:-:S03]  /*0450*/  LEA.HI R7, R7, R0, RZ, 0x2 ;  /* 0x0000000007077211 */ /* 0x000fc600078f10ff */
[----:B------:R-:W-:Y:S01]  /*0460*/  FMUL R9, R9, UR4 ;  /* 0x0000000409097c20 */ /* 0x000fe20008400000 */
[----:B------:R-:W-:Y:S01]  /*0470*/  LOP3.LUT R7, R7, 0xfffffffc, RZ, 0xc0, !PT ;  /* 0xfffffffc07077812 */ /* 0x000fe200078ec0ff */
[----:B------:R-:W-:Y:S01]  /*0480*/  VOTEU.ALL UP0, P0 ;  /* 0x00000000003f7886 */ /* 0x000fe20000000000 */
[----:B------:R-:W-:Y:S01]  /*0490*/  ULDC UR4, c[0x0][0x154] ;  /* 0x0000550000047ab9 */ /* 0x000fe20000000800 */
[----:B------:R-:W-:Y:S02]  /*04a0*/  VOTEU.ALL UP1, P0 ;  /* 0x00000000003f7886 */ /* 0x000fe40000020000 */
[----:B------:R-:W0:Y:S01]  /*04b0*/  F2I.U32.TRUNC.NTZ R9, R9 ;  /* 0x0000000900097305 */ /* 0x000e22000020f000 */
[----:B------:R-:W-:Y:S01]  /*04c0*/  IMAD.IADD R7, R0, 0x1, -R7 ;  /* 0x0000000100077824 */ /* 0x000fe200078e0a07 */
[----:B------:R-:W5:Y:S01]  /*04d0*/  @!UP0 S2UR UR7, SR_CgaCtaId ;  /* 0x00000000000789c3 */ /* 0x000f620000008800 */
[----:B------:R-:W-:Y:S01]  /*04e0*/  @!UP0 UMOV UR6, 0x400 ;  /* 0x0000040000068882 */ /* 0x000fe20000000000 */
[----:B---3--:R-:W-:Y:S01]  /*04f0*/  ISETP.EQ.U32.AND P2, PT, R14, 0x1, PT ;  /* 0x000000010e00780c */ /* 0x008fe20003f42070 */
[----:B------:R-:W-:Y:S01]  /*0500*/  IMAD R10, R10, 0x4, R7 ;  /* 0x000000040a0a7824 */ /* 0x000fe200078e0207 */
[----:B--2---:R-:W-:-:S03]  /*0510*/  I2FP.F32.U32 R3, R4 ;  /* 0x0000000400037245 */ /* 0x004fc60000201000 */
[C---:B------:R-:W-:Y:S01]  /*0520*/  IMAD.SHL.U32 R19, R10.reuse, 0x4, RZ ;  /* 0x000000040a137824 */ /* 0x040fe200078e00ff */
[----:B------:R-:W-:Y:S01]  /*0530*/  LEA.HI R0, R10, R10, RZ, 0x1 ;  /* 0x0000000a0a007211 */ /* 0x000fe200078f08ff */
[----:B------:R-:W-:Y:S01]  /*0540*/  FMUL R13, R3, UR4 ;  /* 0x00000004030d7c20 */ /* 0x000fe20008400000 */
[----:B------:R-:W2:Y:S01]  /*0550*/  LDC R7, c[0x0][0x148] ;  /* 0x00005200ff077b82 */ /* 0x000ea20000000800 */
[----:B------:R-:W-:Y:S01]  /*0560*/  UMOV UR4, 0x20 ;  /* 0x0000002000047882 */ /* 0x000fe20000000000 */
[----:B------:R-:W-:Y:S01]  /*0570*/  LOP3.LUT R11, R0, 0xfffffffe, RZ, 0xc0, !PT ;  /* 0xfffffffe000b7812 */ /* 0x000fe200078ec0ff */
[----:B0-----:R-:W-:Y:S01]  /*0580*/  IMAD.MOV R15, RZ, RZ, -R9 ;  /* 0x000000ffff0f7224 */ /* 0x001fe200078e0a09 */
[----:B------:R-:W-:Y:S01]  /*0590*/  SHF.R.S32.HI R9, RZ, 0x1f, R2 ;  /* 0x0000001fff097819 */ /* 0x000fe20000011402 */
[----:B------:R-:W0:Y:S01]  /*05a0*/  F2I.U32.TRUNC.NTZ R13, R13 ;  /* 0x0000000d000d7305 */ /* 0x000e22000020f000 */
[----:B------:R-:W-:Y:S01]  /*05b0*/  LOP3.LUT R19, R10, 0xc, R19, 0x78, !PT ;  /* 0x0000000c0a137812 */ /* 0x000fe200078e7813 */
[----:B-1----:R-:W-:Y:S01]  /*05c0*/  IMAD R3, R12, R15, UR8 ;  /* 0x000000080c037e24 */ /* 0x002fe2000f8e020f */
[----:B------:R-:W-:Y:S01]  /*05d0*/  LEA.HI R9, R9, R2, RZ, 0x2 ;  /* 0x0000000209097211 */ /* 0x000fe200078f10ff */
[----:B------:R-:W-:Y:S01]  /*05e0*/  IMAD.IADD R0, R10, 0x1, -R11 ;  /* 0x000000010a007824 */ /* 0x000fe200078e0a0b */
[----:B------:R-:W-:-:S04]  /*05f0*/  @!UP0 UIADD3 UR4, -UR4, 0x100000, URZ ;  /* 0x0010000004048890 */ /* 0x000fc8000fffe13f */
[----:B------:R-:W-:Y:S02]  /*0600*/  @!UP0 USHF.L.U32 UR5, UR4, 0xb, URZ ;  /* 0x0000000b04058899 */ /* 0x000fe4000800063f */
[----:B------:R-:W-:Y:S01]  /*0610*/  @!UP0 USHF.L.U32 UR4, UR4, 0x1, URZ ;  /* 0x0000000104048899 */ /* 0x000fe2000800063f */
[----:B------:R-:W-:Y:S01]  /*0620*/  VIADD R10, R5, 0xffffffff ;  /* 0xffffffff050a7836 */ /* 0x000fe20000000000 */
[----:B------:R-:W-:Y:S02]  /*0630*/  LOP3.LUT R9, R9, 0xfffffffc, RZ, 0xc0, !PT ;  /* 0xfffffffc09097812 */ /* 0x000fe400078ec0ff */
[----:B------:R-:W-:Y:S01]  /*0640*/  ISETP.NE.AND P4, PT, R0, R3, PT ;  /* 0x000000030000720c */ /* 0x000fe20003f85270 */
[----:B-----5:R-:W-:Y:S01]  /*0650*/  @!UP0 ULEA UR6, UR7, UR6, 0x18 ;  /* 0x0000000607068291 */ /* 0x020fe2000f8ec03f */
[----:B------:R-:W-:Y:S01]  /*0660*/  ISETP.GE.U32.AND P6, PT, R10, 0x2, PT ;  /* 0x000000020a00780c */ /* 0x000fe20003fc6070 */
[----:B------:R-:W-:Y:S01]  /*0670*/  IMAD.IADD R0, R2, 0x1, -R9 ;  /* 0x0000000102007824 */ /* 0x000fe200078e0a09 */
[----:B------:R-:W-:Y:S01]  /*0680*/  VOTEU.ALL UP0, P0 ;  /* 0x00000000003f7886 */ /* 0x000fe20000000000 */
[----:B------:R-:W-:Y:S01]  /*0690*/  LOP3.LUT P0, RZ, R8, 0x7, RZ, 0xc0, !PT ;  /* 0x0000000708ff7812 */ /* 0x000fe2000780c0ff */
[----:B0-----:R-:W-:Y:S01]  /*06a0*/  IMAD.MOV R20, RZ, RZ, -R13 ;  /* 0x000000ffff147224 */ /* 0x001fe200078e0a0d */
[----:B------:R-:W-:-:S02]  /*06b0*/  LOP3.LUT R11, R63, 0x7f, RZ, 0xc0, !PT ;  /* 0x0000007f3f0b7812 */ /* 0x000fc400078ec0ff */
[C---:B------:R-:W-:Y:S01]  /*06c0*/  ISETP.NE.AND P1, PT, R0.reuse, 0x3, PT ;  /* 0x000000030000780c */ /* 0x040fe20003f25270 */
[----:B--2---:R-:W-:Y:S01]  /*06d0*/  IMAD R9, R7, R20, R4 ;  /* 0x0000001407097224 */ /* 0x004fe200078e0204 */
[C---:B------:R-:W-:Y:S02]  /*06e0*/  ISETP.LT.U32.AND P0, PT, R19.reuse, 0x4, !P0 ;  /* 0x000000041300780c */ /* 0x040fe40004701070 */
[----:B------:R-:W-:Y:S01]  /*06f0*/  @P4 LEA.HI R2, R19, R19, RZ, 0x1 ;  /* 0x0000001313024211 */ /* 0x000fe200078f08ff */
[----:B------:R-:W0:Y:S02]  /*0700*/  FENCE.VIEW.ASYNC.S ;  /* 0x00000000000073c6 */ /* 0x000e240000000000 */
[----:B0-----:R0:W1:Y:S01]  /*0710*/  @!UP0 SYNCS.EXCH.64 URZ, [UR6+0x50], UR4 ;  /* 0x00005004063f85b2 */ /* 0x0010620008000100 */
[----:B------:R-:W-:Y:S02]  /*0720*/  ISETP.EQ.OR P1, PT, R0, RZ, !P1 ;  /* 0x000000ff0000720c */ /* 0x000fe40004f22670 */
[----:B------:R-:W-:-:S02]  /*0730*/  @P4 SHF.R.S32.HI R2, RZ, 0x1, R2 ;  /* 0x00000001ff024819 */ /* 0x000fc40000011402 */
[----:B------:R-:W-:Y:S02]  /*0740*/  ISETP.EQ.AND P1, PT, R5, RZ, P1 ;  /* 0x000000ff0500720c */ /* 0x000fe40000f22270 */
[----:B------:R-:W-:Y:S02]  /*0750*/  @P4 ISETP.NE.AND P5, PT, R2, R9, PT ;  /* 0x000000090200420c */ /* 0x000fe40003fa5270 */
[----:B------:R-:W-:Y:S02]  /*0760*/  SEL R9, RZ, 0x1, !P0 ;  /* 0x00000001ff097807 */ /* 0x000fe40004000000 */
[----:B------:R-:W-:Y:S02]  /*0770*/  @P4 SEL R22, RZ, 0x1, P5 ;  /* 0x00000001ff164807 */ /* 0x000fe40002800000 */
[----:B------:R-:W-:Y:S02]  /*0780*/  SEL R18, RZ, 0x1, !P1 ;  /* 0x00000001ff127807 */ /* 0x000fe40004800000 */
[----:B------:R-:W-:Y:S01]  /*0790*/  LOP3.LUT R22, R22, R9, RZ, 0xc0, !PT ;  /* 0x0000000916167212 */ /* 0x000fe200078ec0ff */
[----:B------:R0:W2:Y:S01]  /*07a0*/  @!UP1 SYNCS.EXCH.64 URZ, [UR6+0x58], UR4 ;  /* 0x00005804063f95b2 */ /* 0x0000a20008000100 */
[----:B------:R-:W-:Y:S01]  /*07b0*/  SEL R18, R18, 0x2, P6 ;  /* 0x0000000212127807 */ /* 0x000fe20003000000 */
[----:B------:R-:W-:Y:S01]  /*07c0*/  NOP ;  /* 0x0000000000007918 */ /* 0x000fe20000000000 */
[----:B------:R-:W-:Y:S05]  /*07d0*/  @!P2 BRA `(.L_x_3) ;  /* 0x000000000008a947 */ /* 0x000fea0003800000 */
[----:B-12-4-:R-:W-:Y:S01]  /*07e0*/  UCGABAR_ARV ;  /* 0x00000000000079c7 */ /* 0x016fe20008000000 */
[----:B------:R-:W-:Y:S05]  /*07f0*/  BRA `(.L_x_4) ;  /* 0x0000000000047947 */ /* 0x000fea0003800000 */
.L_x_3:
[----:B-12-4-:R-:W-:Y:S01]  /*0800*/  NOP ;  /* 0x0000000000007918 */ /* 0x016fe20000000000 */
.L_x_4:
[----:B------:R-:W1:Y:S01]  /*0810*/  LDC R2, c[0x0][0x65c] ;  /* 0x00019700ff027b82 */ /* 0x000e620000000800 */
[----:B------:R-:W-:Y:S02]  /*0820*/  IMAD.U32 R8, RZ, RZ, UR8 ;  /* 0x00000008ff087e24 */ /* 0x000fe4000f8e00ff */
[----:B------:R-:W-:Y:S01]  /*0830*/  IMAD.MOV.U32 R9, RZ, RZ, RZ ;  /* 0x000000ffff097224 */ /* 0x000fe200078e00ff */
[----:B-1----:R-:W-:-:S04]  /*0840*/  ISETP.NE.AND P1, PT, R2, 0x1, PT ;  /* 0x000000010200780c */ /* 0x002fc80003f25270 */
[----:B------:R-:W-:-:S09]  /*0850*/  P2R R5, PR, RZ, 0x2 ;  /* 0x00000002ff057803 */ /* 0x000fd20000000000 */
[----:B------:R-:W1:Y:S01]  /*0860*/  @P1 LDC R17, c[0x0][0x10] ;  /* 0x00000400ff111b82 */ /* 0x000e620000000800 */
[----:B------:R-:W-:Y:S02]  /*0870*/  @P1 IMAD.MOV.U32 R5, RZ, RZ, RZ ;  /* 0x000000ffff051224 */ /* 0x000fe400078e00ff */
[----:B------:R-:W-:-:S05]  /*0880*/  @P1 IMAD.MOV.U32 R15, RZ, RZ, RZ ;  /* 0x000000ffff0f1224 */ /* 0x000fca00078e00ff */
[----:B------:R-:W2:Y:S01]  /*0890*/  @!P1 LDC R13, c[0x0][0xc] ;  /* 0x00000300ff0d9b82 */ /* 0x000ea20000000800 */
[----:B0-----:R-:W-:Y:S01]  /*08a0*/  ULDC UR4, c[0x0][0xc] ;  /* 0x0000030000047ab9 */ /* 0x001fe20000000800 */
[----:B------:R-:W-:Y:S01]  /*08b0*/  ULDC UR5, c[0x0][0x10] ;  /* 0x0000040000057ab9 */ /* 0x000fe20000000800 */
[----:B------:R-:W-:Y:S01]  /*08c0*/  ULDC UR6, c[0x0][0x14] ;  /* 0x0000050000067ab9 */ /* 0x000fe20000000800 */
[----:B------:R-:W-:-:S04]  /*08d0*/  UIMAD.WIDE.U32 UR4, UR4, UR5, URZ ;  /* 0x00000005040472a5 */ /* 0x000fc8000f8e003f */
[----:B------:R-:W-:Y:S02]  /*08e0*/  UIMAD.WIDE.U32 UR38, UR4, UR6, URZ ;  /* 0x00000006042672a5 */ /* 0x000fe4000f8e003f */
[----:B------:R-:W-:-:S04]  /*08f0*/  UIMAD UR41, UR5, UR6, URZ ;  /* 0x00000006052972a4 */ /* 0x000fc8000f8e023f */
[----:B------:R-:W-:Y:S01]  /*0900*/  UIADD3 UR41, UR39, UR41, URZ ;  /* 0x0000002927297290 */ /* 0x000fe2000fffe03f */
[----:B-1----:R-:W-:-:S04]  /*0910*/  @P1 IMAD.WIDE.U32 R16, R17, UR8, R4 ;  /* 0x0000000811101c25 */ /* 0x002fc8000f8e0004 */
[----:B------:R-:W-:Y:S02]  /*0920*/  @P1 IMAD.IADD R17, R17, 0x1, R15 ;  /* 0x0000000111111824 */ /* 0x000fe400078e020f */
[----:B--2---:R-:W-:-:S04]  /*0930*/  @!P1 IMAD.WIDE.U32 R8, R4, R13, R8 ;  /* 0x0000000d04089225 */ /* 0x004fc800078e0008 */
[----:B------:R-:W-:Y:S02]  /*0940*/  @!P1 IMAD.MOV.U32 R16, RZ, RZ, R8 ;  /* 0x000000ffff109224 */ /* 0x000fe400078e0008 */
[----:B------:R-:W-:Y:S01]  /*0950*/  @!P1 IMAD.MOV.U32 R17, RZ, RZ, R9 ;  /* 0x000000ffff119224 */ /* 0x000fe200078e0009 */
[----:B------:R-:W-:Y:S06]  /*0960*/  @!P2 BRA `(.L_x_5) ;  /* 0x00000000000ca947 */ /* 0x000fec0003800000 */
[----:B------:R-:W-:Y:S01]  /*0970*/  UCGABAR_WAIT ;  /* 0x0000000000007dc7 */ /* 0x000fe20008000000 */
[----:B------:R-:W-:Y:S01]  /*0980*/  CCTL.IVALL ;  /* 0x00000000ff00798f */ /* 0x000fe20002000000 */
[----:B------:R-:W-:Y:S05]  /*0990*/  BRA `(.L_x_6) ;  /* 0x0000000000047947 */ /* 0x000fea0003800000 */
.L_x_5:
[----:B------:R-:W-:Y:S06]  /*09a0*/  BAR.SYNC.DEFER_BLOCKING 0x0 ;  /* 0x0000000000007b1d */ /* 0x000fec0000010000 */
.L_x_6:
[----:B------:R-:W-:Y:S05]  /*09b0*/  @!P3 BRA `(.L_x_7) ;  /* 0x0000004000f8b947 */ /* 0x000fea0003800000 */
[----:B------:R-:W-:-:S13]  /*09c0*/  ISETP.GT.U32.AND P0, PT, R10, 0x1, PT ;  /* 0x000000010a00780c */ /* 0x000fda0003f04070 */
[----:B------:R-:W-:Y:S05]  /*09d0*/  @P0 EXIT ;  /* 0x000000000000094d */ /* 0x000fea0003800000 */
[----:B------:R-:W-:Y:S01]  /*09e0*/  ULDC.64 UR4, c[0x0][0x650] ;  /* 0x0001940000047ab9 */ /* 0x000fe20000000a00 */
[----:B------:R-:W-:Y:S01]  /*09f0*/  PRMT R0, RZ, 0x7610, R0 ;  /* 0x00007610ff007816 */ /* 0x000fe20000000000 */
[----:B------:R-:W-:Y:S01]  /*0a00*/  IMAD.MOV.U32 R71, RZ, RZ, -0x1 ;  /* 0xffffffffff477424 */ /* 0x000fe200078e00ff */
[----:B------:R-:W-:Y:S01]  /*0a10*/  ISETP.GE.U32.AND P0, PT, R16, UR4, PT ;  /* 0x0000000410007c0c */ /* 0x000fe2000bf06070 */
[----:B------:R-:W-:Y:S02]  /*0a20*/  IMAD.MOV.U32 R70, RZ, RZ, -0x1 ;  /* 0xffffffffff467424 */ /* 0x000fe400078e00ff */
[----:B------:R-:W-:Y:S01]  /*0a30*/  IMAD.MOV.U32 R69, RZ, RZ, -0x1 ;  /* 0xffffffffff457424 */ /* 0x000fe200078e00ff */
[----:B------:R-:W-:-:S13]  /*0a40*/  ISETP.GE.U32.AND.EX P0, PT, R17, UR5, PT, P0 ;  /* 0x0000000511007c0c */ /* 0x000fda000bf06100 */
[----:B------:R-:W-:Y:S05]  /*0a50*/  @P0 BRA `(.L_x_8) ;  /* 0x0000000400280947 */ /* 0x000fea0003800000 */
[----:B------:R-:W0:Y:S01]  /*0a60*/  LDC.64 R24, c[0x0][0x628] ;  /* 0x00018a00ff187b82 */ /* 0x000e220000000a00 */
[----:B------:R-:W-:Y:S02]  /*0a70*/  IMAD.MOV.U32 R8, RZ, RZ, R16 ;  /* 0x000000ffff087224 */ /* 0x000fe400078e0010 */
[----:B------:R-:W-:-:S05]  /*0a80*/  IMAD.MOV.U32 R9, RZ, RZ, R17 ;  /* 0x000000ffff097224 */ /* 0x000fca00078e0011 */
[----:B------:R-:W1:Y:S08]  /*0a90*/  LDC R0, c[0x0][0x630] ;  /* 0x00018c00ff007b82 */ /* 0x000e700000000800 */
[----:B------:R-:W2:Y:S01]  /*0aa0*/  LDC.64 R26, c[0x0][0x620] ;  /* 0x00018800ff1a7b82 */ /* 0x000ea20000000a00 */
[----:B0-----:R-:W-:-:S04]  /*0ab0*/  ISETP.NE.U32.AND P0, PT, R24, RZ, PT ;  /* 0x000000ff1800720c */ /* 0x001fc80003f05070 */
[----:B------:R-:W-:-:S13]  /*0ac0*/  ISETP.NE.AND.EX P0, PT, R25, RZ, PT, P0 ;  /* 0x000000ff1900720c */ /* 0x000fda0003f05300 */
[----:B-12---:R-:W-:Y:S05]  /*0ad0*/  @!P0 BRA `(.L_x_9) ;  /* 0x0000000000288947 */ /* 0x006fea0003800000 */
[----:B------:R-:W0:Y:S02]  /*0ae0*/  LDC R15, c[0x0][0x634] ;  /* 0x00018d00ff0f7b82 */ /* 0x000e240000000800 */
[----:B0-----:R-:W-:-:S05]  /*0af0*/  IADD3 R15, P0, R16, R15, RZ ;  /* 0x0000000f100f7210 */ /* 0x001fca0007f1e0ff */
[----:B------:R-:W-:-:S04]  /*0b00*/  IMAD.X R21, RZ, RZ, R17, P0 ;  /* 0x000000ffff157224 */ /* 0x000fc800000e0611 */
[----:B------:R-:W-:-:S04]  /*0b10*/  IMAD.WIDE.U32 R8, R21, R24, RZ ;  /* 0x0000001815087225 */ /* 0x000fc800078e00ff */
[----:B------:R-:W-:-:S04]  /*0b20*/  IMAD.WIDE.U32 R12, P0, R15, R25, R8 ;  /* 0x000000190f0c7225 */ /* 0x000fc80007800008 */
[----:B------:R-:W-:-:S04]  /*0b30*/  IMAD.WIDE.U32 R8, R15, R24, RZ ;  /* 0x000000180f087225 */ /* 0x000fc800078e00ff */
[----:B------:R-:W-:Y:S01]  /*0b40*/  IMAD.X R15, RZ, RZ, RZ, P0 ;  /* 0x000000ffff0f7224 */ /* 0x000fe200000e06ff */
[----:B------:R-:W-:Y:S01]  /*0b50*/  IADD3 RZ, P0, R9, R12, RZ ;  /* 0x0000000c09ff7210 */ /* 0x000fe20007f1e0ff */
[----:B------:R-:W-:-:S04]  /*0b60*/  IMAD.MOV.U32 R14, RZ, RZ, R13 ;  /* 0x000000ffff0e7224 */ /* 0x000fc800078e000d */
[----:B------:R-:W-:-:S08]  /*0b70*/  IMAD.WIDE.U32.X R8, R21, R25, R14, P0 ;  /* 0x0000001915087225 */ /* 0x000fd000000e040e */
.L_x_9:
[----:B------:R-:W0:Y:S01]  /*0b80*/  LDC.64 R28, c[0x0][0x640] ;  /* 0x00019000ff1c7b82 */ /* 0x000e220000000a00 */
[--C-:B------:R-:W-:Y:S01]  /*0b90*/  SHF.R.U64 R69, R8, R0, R9.reuse ;  /* 0x0000000008457219 */ /* 0x100fe20000001209 */
[----:B------:R-:W-:Y:S01]  /*0ba0*/  IMAD R20, R7, R20, R4 ;  /* 0x0000001407147224 */ /* 0x000fe200078e0204 */
[----:B------:R-:W-:Y:S02]  /*0bb0*/  SHF.R.U32.HI R0, RZ, R0, R9 ;  /* 0x00000000ff007219 */ /* 0x000fe40000011609 */
[----:B------:R-:W-:-:S03]  /*0bc0*/  IADD3 R5, P0, RZ, -R69, RZ ;  /* 0x80000045ff057210 */ /* 0x000fc60007f1e0ff */
[----:B------:R-:W1:Y:S02]  /*0bd0*/  LDC R12, c[0x0][0x618] ;  /* 0x00018600ff0c7b82 */ /* 0x000e640000000800 */
[----:B------:R-:W-:-:S04]  /*0be0*/  IMAD.X R9, RZ, RZ, ~R0, P0 ;  /* 0x000000ffff097224 */ /* 0x000fc800000e0e00 */
[-C--:B------:R-:W-:Y:S02]  /*0bf0*/  IMAD R0, R9, R26.reuse, RZ ;  /* 0x0000001a09007224 */ /* 0x080fe400078e02ff */
[----:B------:R-:W2:Y:S01]  /*0c00*/  LDC R14, c[0x0][0x608] ;  /* 0x00018200ff0e7b82 */ /* 0x000ea20000000800 */
[----:B------:R-:W-:-:S04]  /*0c10*/  IMAD.WIDE.U32 R8, R5, R26, R16 ;  /* 0x0000001a05087225 */ /* 0x000fc800078e0010 */
[----:B------:R-:W-:Y:S02]  /*0c20*/  IMAD R5, R5, R27, R0 ;  /* 0x0000001b05057224 */ /* 0x000fe400078e0200 */
[----:B------:R-:W-:Y:S01]  /*0c30*/  IMAD.MOV.U32 R27, RZ, RZ, 0x1 ;  /* 0x00000001ff1b7424 */ /* 0x000fe200078e00ff */
[----:B------:R-:W3:Y:S01]  /*0c40*/  LDC R24, c[0x0][0x658] ;  /* 0x00019600ff187b82 */ /* 0x000ee20000000800 */
[----:B------:R-:W-:Y:S01]  /*0c50*/  IMAD.IADD R5, R9, 0x1, R5 ;  /* 0x0000000109057824 */ /* 0x000fe200078e0205 */
[----:B0-----:R-:W-:Y:S01]  /*0c60*/  ISETP.NE.U32.AND P0, PT, R28, RZ, PT ;  /* 0x000000ff1c00720c */ /* 0x001fe20003f05070 */
[----:B------:R-:W-:-:S03]  /*0c70*/  IMAD.MOV.U32 R9, RZ, RZ, -0x1 ;  /* 0xffffffffff097424 */ /* 0x000fc600078e00ff */
[----:B------:R-:W-:Y:S02]  /*0c80*/  ISETP.NE.AND.EX P0, PT, R29, RZ, PT, P0 ;  /* 0x000000ff1d00720c */ /* 0x000fe40003f05300 */
[----:B------:R-:W0:Y:S01]  /*0c90*/  LDC R21, c[0x0][0x600] ;  /* 0x00018000ff157b82 */ /* 0x000e220000000800 */
[-CC-:B-1----:R-:W-:Y:S02]  /*0ca0*/  SHF.R.U64 R10, R8, R12.reuse, R5.reuse ;  /* 0x0000000c080a7219 */ /* 0x182fe40000001205 */
[----:B------:R-:W-:-:S05]  /*0cb0*/  SHF.R.U32.HI R5, RZ, R12, R5 ;  /* 0x0000000cff057219 */ /* 0x000fca0000011605 */
[----:B------:R-:W1:Y:S01]  /*0cc0*/  LDC R23, c[0x0][0x648] ;  /* 0x00019200ff177b82 */ /* 0x000e620000000800 */
[-CC-:B--2---:R-:W-:Y:S02]  /*0cd0*/  SHF.R.U64 R30, R10, R14.reuse, R5.reuse ;  /* 0x0000000e0a1e7219 */ /* 0x184fe40000001205 */
[----:B------:R-:W-:-:S05]  /*0ce0*/  SHF.R.U32.HI R5, RZ, R14, R5 ;  /* 0x0000000eff057219 */ /* 0x000fca0000011605 */
[----:B------:R-:W2:Y:S01]  /*0cf0*/  LDC R25, c[0x0][0x638] ;  /* 0x00018e00ff197b82 */ /* 0x000ea20000000800 */
[-CC-:B---3--:R-:W-:Y:S02]  /*0d00*/  SHF.R.U64 R14, R30, R24.reuse, R5.reuse ;  /* 0x000000181e0e7219 */ /* 0x188fe40000001205 */
[-C--:B------:R-:W-:Y:S02]  /*0d10*/  SHF.L.U32 R0, R9, R24.reuse, RZ ;  /* 0x0000001809007219 */ /* 0x080fe400000006ff */
[----:B------:R-:W-:Y:S01]  /*0d20*/  SHF.R.U32.HI R5, RZ, R24, R5 ;  /* 0x00000018ff057219 */ /* 0x000fe20000011605 */
[----:B------:R-:W-:Y:S01]  /*0d30*/  IMAD.MOV.U32 R4, RZ, RZ, R14 ;  /* 0x000000ffff047224 */ /* 0x000fe200078e000e */
[----:B------:R-:W-:Y:S01]  /*0d40*/  LOP3.LUT R7, RZ, R0, RZ, 0x33, !PT ;  /* 0x00000000ff077212 */ /* 0x000fe200078e33ff */
[----:B------:R-:W3:Y:S01]  /*0d50*/  LDC R26, c[0x0][0x610] ;  /* 0x00018400ff1a7b82 */ /* 0x000ee20000000800 */
[----:B------:R-:W-:Y:S05]  /*0d60*/  @!P0 BRA `(.L_x_10) ;  /* 0x0000000000288947 */ /* 0x000fea0003800000 */
[----:B------:R-:W4:Y:S02]  /*0d70*/  LDC R13, c[0x0][0x64c] ;  /* 0x00019300ff0d7b82 */ /* 0x000f240000000800 */
[----:B----4-:R-:W-:-:S05]  /*0d80*/  IADD3 R13, P0, R14, R13, RZ ;  /* 0x0000000d0e0d7210 */ /* 0x010fca0007f1e0ff */
        /* <DEDUP_REMOVED lines=8> */
.L_x_10:
[----:B-1----:R-:W-:Y:S01]  /*0e10*/  SHF.R.U64 R4, R4, R23, R5 ;  /* 0x0000001704047219 */ /* 0x002fe20000001205 */
[----:B0-----:R-:W-:Y:S01]  /*0e20*/  VIADD R5, R21, 0xffffffff ;  /* 0xffffffff15057836 */ /* 0x001fe20000000000 */
[----:B------:R-:W-:Y:S02]  /*0e30*/  SHF.L.U32 R0, R27, R24, RZ ;  /* 0x000000181b007219 */ /* 0x000fe400000006ff */
[----:B------:R-:W-:Y:S01]  /*0e40*/  LOP3.LUT R7, R30, R7, RZ, 0xc0, !PT ;  /* 0x000000071e077212 */ /* 0x000fe200078ec0ff */
[----:B------:R-:W-:Y:S01]  /*0e50*/  IMAD.MOV R8, RZ, RZ, -R4 ;  /* 0x000000ffff087224 */ /* 0x000fe200078e0a04 */
[----:B------:R-:W-:Y:S02]  /*0e60*/  SEL R3, R3, R20, !P1 ;  /* 0x0000001403037207 */ /* 0x000fe40004800000 */
[----:B------:R-:W-:Y:S01]  /*0e70*/  LOP3.LUT R5, R10, R5, RZ, 0xc0, !PT ;  /* 0x000000050a057212 */ /* 0x000fe200078ec0ff */
[----:B------:R-:W-:Y:S02]  /*0e80*/  IMAD R4, R0, R4, R7 ;  /* 0x0000000400047224 */ /* 0x000fe400078e0207 */
[----:B--2---:R-:W-:-:S02]  /*0e90*/  IMAD R0, R8, R25, R14 ;  /* 0x0000001908007224 */ /* 0x004fc400078e020e */
[----:B---3--:R-:W-:Y:S02]  /*0ea0*/  IMAD R3, R4, R26, R3 ;  /* 0x0000001a04037224 */ /* 0x008fe400078e0203 */
[----:B------:R-:W-:Y:S02]  /*0eb0*/  IMAD.MOV.U32 R7, RZ, RZ, 0x1 ;  /* 0x00000001ff077424 */ /* 0x000fe400078e00ff */
[----:B------:R-:W-:-:S03]  /*0ec0*/  IMAD R4, R0, R21, R5 ;  /* 0x0000001500047224 */ /* 0x000fc600078e0205 */
[----:B------:R-:W-:Y:S02]  /*0ed0*/  PRMT R0, R7, 0x7610, R0 ;  /* 0x0000761007007816 */ /* 0x000fe40000000000 */
[----:B------:R-:W-:Y:S02]  /*0ee0*/  SEL R70, R4, R3, !P1 ;  /* 0x0000000304467207 */ /* 0x000fe40004800000 */
[----:B------:R-:W-:-:S07]  /*0ef0*/  SEL R71, R3, R4, !P1 ;  /* 0x0000000403477207 */ /* 0x000fce0004800000 */
.L_x_8:
[----:B------:R-:W-:-:S08]  /*0f00*/  NOP ;  /* 0x0000000000007918 */ /* 0x000fd00000000000 */
[----:B------:R-:W0:Y:S02]  /*0f10*/  USETMAXREG.TRY_ALLOC.CTAPOOL UP0, 0xe8 ;  /* 0x000000e8000079c8 */ /* 0x000e240008000600 */
[----:B0-----:R-:W-:-:S13]  /*0f20*/  PLOP3.LUT P0, PT, PT, PT, UP0, 0x80, 0x0 ;  /* 0x000000000000781c */ /* 0x001fda0003f0f008 */
[----:B------:R-:W-:Y:S05]  /*0f30*/  @!P0 BRA `(.L_x_8) ;  /* 0xfffffffc00f08947 */ /* 0x000fea000383ffff */
[----:B------:R-:W-:Y:S01]  /*0f40*/  ULDC.64 UR4, c[0x0][0x598] ;  /* 0x0001660000047ab9 */ /* 0x000fe20000000a00 */
[----:B------:R-:W-:Y:S01]  /*0f50*/  ULDC.64 UR36, c[0x0][0x208] ;  /* 0x0000820000247ab9 */ /* 0x000fe20000000a00 */
[----:B------:R-:W-:-:S04]  /*0f60*/  ISETP.NE.U32.AND P0, PT, RZ, UR4, PT ;  /* 0x00000004ff007c0c */ /* 0x000fc8000bf05070 */
[----:B------:R-:W-:-:S13]  /*0f70*/  ISETP.NE.AND.EX P0, PT, RZ, UR5, PT, P0 ;  /* 0x00000005ff007c0c */ /* 0x000fda000bf05300 */
[----:B------:R-:W-:Y:S05]  /*0f80*/  @!P0 BRA `(.L_x_11) ;  /* 0x00000000001c8947 */ /* 0x000fea0003800000 */
[----:B------:R-:W0:Y:S02]  /*0f90*/  LDC.64 R4, c[0x0][0x598] ;  /* 0x00016600ff047b82 */ /* 0x000e240000000a00 */
[----:B0-----:R-:W2:Y:S02]  /*0fa0*/  LDG.E.64 R4, desc[UR36][R4.64] ;  /* 0x0000002404047981 */ /* 0x001ea4000c1e1b00 */
[----:B--2---:R-:W-:-:S04]  /*0fb0*/  ISETP.NE.U32.AND P0, PT, R4, RZ, PT ;  /* 0x000000ff0400720c */ /* 0x004fc80003f05070 */
[----:B------:R-:W-:-:S13]  /*0fc0*/  ISETP.NE.AND.EX P0, PT, R5, RZ, PT, P0 ;  /* 0x000000ff0500720c */ /* 0x000fda0003f05300 */
[----:B------:R-:W-:Y:S05]  /*0fd0*/  @!P0 BRA `(.L_x_11) ;  /* 0x0000000000088947 */ /* 0x000fea0003800000 */
[----:B------:R0:W5:Y:S01]  /*0fe0*/  LD.E R23, desc[UR36][R4.64] ;  /* 0x0000002404177980 */ /* 0x000162000c101900 */
[----:B------:R-:W-:Y:S05]  /*0ff0*/  BRA `(.L_x_12) ;  /* 0x0000000000247947 */ /* 0x000fea0003800000 */
.L_x_11:
[----:B------:R-:W-:Y:S02]  /*1000*/  ULDC.64 UR4, c[0x0][0x588] ;  /* 0x0001620000047ab9 */ /* 0x000fe40000000a00 */
[----:B------:R-:W-:-:S04]  /*1010*/  ISETP.NE.U32.AND P0, PT, RZ, UR4, PT ;  /* 0x00000004ff007c0c */ /* 0x000fc8000bf05070 */
[----:B------:R-:W-:-:S13]  /*1020*/  ISETP.NE.AND.EX P0, PT, RZ, UR5, PT, P0 ;  /* 0x00000005ff007c0c */ /* 0x000fda000bf05300 */
[----:B------:R-:W-:Y:S05]  /*1030*/  @!P0 BRA `(.L_x_13) ;  /* 0x00000000000c8947 */ /* 0x000fea0003800000 */
[----:B------:R-:W0:Y:S02]  /*1040*/  LDC.64 R4, c[0x0][0x588] ;  /* 0x00016200ff047b82 */ /* 0x000e240000000a00 */
[----:B0-----:R1:W5:Y:S01]  /*1050*/  LDG.E R23, desc[UR36][R4.64] ;  /* 0x0000002404177981 */ /* 0x001362000c1e1900 */
[----:B------:R-:W-:Y:S05]  /*1060*/  BRA `(.L_x_12) ;  /* 0x0000000000087947 */ /* 0x000fea0003800000 */
.L_x_13:
[----:B------:R-:W-:Y:S02]  /*1070*/  ULDC UR4, c[0x0][0x580] ;  /* 0x0001600000047ab9 */ /* 0x000fe40000000800 */
[----:B------:R-:W-:-:S07]  /*1080*/  IMAD.U32 R23, RZ, RZ, UR4 ;  /* 0x00000004ff177e24 */ /* 0x000fce000f8e00ff */
.L_x_12:
[----:B------:R-:W-:Y:S02]  /*1090*/  ULDC.64 UR4, c[0x0][0x5a0] ;  /* 0x0001680000047ab9 */ /* 0x000fe40000000a00 */
[----:B------:R-:W-:-:S04]  /*10a0*/  ISETP.NE.U32.AND P0, PT, RZ, UR4, PT ;  /* 0x00000004ff007c0c */ /* 0x000fc8000bf05070 */
[----:B------:R-:W-:-:S13]  /*10b0*/  ISETP.NE.AND.EX P0, PT, RZ, UR5, PT, P0 ;  /* 0x00000005ff007c0c */ /* 0x000fda000bf05300 */
[----:B------:R-:W-:Y:S05]  /*10c0*/  @!P0 BRA `(.L_x_14) ;  /* 0x00000000001c8947 */ /* 0x000fea0003800000 */
[----:B01----:R-:W0:Y:S02]  /*10d0*/  LDC.64 R4, c[0x0][0x5a0] ;  /* 0x00016800ff047b82 */ /* 0x003e240000000a00 */
[----:B0-----:R-:W2:Y:S02]  /*10e0*/  LDG.E.64 R4, desc[UR36][R4.64] ;  /* 0x0000002404047981 */ /* 0x001ea4000c1e1b00 */
[----:B--2---:R-:W-:-:S04]  /*10f0*/  ISETP.NE.U32.AND P0, PT, R4, RZ, PT ;  /* 0x000000ff0400720c */ /* 0x004fc80003f05070 */
[----:B------:R-:W-:-:S13]  /*1100*/  ISETP.NE.AND.EX P0, PT, R5, RZ, PT, P0 ;  /* 0x000000ff0500720c */ /* 0x000fda0003f05300 */
[----:B------:R-:W-:Y:S05]  /*1110*/  @!P0 BRA `(.L_x_14) ;  /* 0x0000000000088947 */ /* 0x000fea0003800000 */
[----:B------:R0:W5:Y:S01]  /*1120*/  LD.E R58, desc[UR36][R4.64] ;  /* 0x00000024043a7980 */ /* 0x000162000c101900 */
[----:B------:R-:W-:Y:S05]  /*1130*/  BRA `(.L_x_15) ;  /* 0x0000000000247947 */ /* 0x000fea0003800000 */
.L_x_14:
[----:B------:R-:W-:Y:S02]  /*1140*/  ULDC.64 UR4, c[0x0][0x590] ;  /* 0x0001640000047ab9 */ /* 0x000fe40000000a00 */
[----:B------:R-:W-:-:S04]  /*1150*/  ISETP.NE.U32.AND P0, PT, RZ, UR4, PT ;  /* 0x00000004ff007c0c */ /* 0x000fc8000bf05070 */
[----:B------:R-:W-:-:S13]  /*1160*/  ISETP.NE.AND.EX P0, PT, RZ, UR5, PT, P0 ;  /* 0x00000005ff007c0c */ /* 0x000fda000bf05300 */
[----:B------:R-:W-:Y:S05]  /*1170*/  @!P0 BRA `(.L_x_16) ;  /* 0x00000000000c8947 */ /* 0x000fea0003800000 */
[----:B------:R-:W2:Y:S02]  /*1180*/  LDC.64 R58, c[0x0][0x590] ;  /* 0x00016400ff3a7b82 */ /* 0x000ea40000000a00 */
[----:B--2---:R2:W5:Y:S01]  /*1190*/  LDG.E R58, desc[UR36][R58.64] ;  /* 0x000000243a3a7981 */ /* 0x004562000c1e1900 */
[----:B------:R-:W-:Y:S05]  /*11a0*/  BRA `(.L_x_15) ;  /* 0x0000000000087947 */ /* 0x000fea0003800000 */
.L_x_16:
[----:B------:R-:W-:Y:S02]  /*11b0*/  ULDC UR4, c[0x0][0x584] ;  /* 0x0001610000047ab9 */ /* 0x000fe40000000800 */
[----:B------:R-:W-:-:S07]  /*11c0*/  IMAD.U32 R58, RZ, RZ, UR4 ;  /* 0x00000004ff3a7e24 */ /* 0x000fce000f8e00ff */
.L_x_15:
[----:B------:R-:W-:-:S13]  /*11d0*/  LOP3.LUT P0, RZ, R0, 0xff, RZ, 0xc0, !PT ;  /* 0x000000ff00ff7812 */ /* 0x000fda000780c0ff */
[----:B------:R-:W-:Y:S05]  /*11e0*/  @!P0 EXIT ;  /* 0x000000000000894d */ /* 0x000fea0003800000 */
[----:B------:R-:W3:Y:S01]  /*11f0*/  LDC R61, c[0x0][0x658] ;  /* 0x00019600ff3d7b82 */ /* 0x000ee20000000800 */
[----:B------:R-:W-:Y:S01]  /*1200*/  ULDC.64 UR6, c[0x0][0x288] ;  /* 0x0000a20000067ab9 */ /* 0x000fe20000000a00 */
[----:B------:R-:W-:Y:S01]  /*1210*/  LOP3.LUT R6, R6, 0x1, RZ, 0xc0, !PT ;  /* 0x0000000106067812 */ /* 0x000fe200078ec0ff */
[----:B------:R-:W-:Y:S01]  /*1220*/  UIADD3 UR4, UR7, 0x7f, URZ ;  /* 0x0000007f07047890 */ /* 0x000fe2000fffe03f */
[----:B------:R-:W-:Y:S01]  /*1230*/  SHF.R.U32.HI R0, RZ, 0x2, R63 ;  /* 0x00000002ff007819 */ /* 0x000fe2000001163f */
[----:B------:R-:W-:Y:S01]  /*1240*/  IMAD.U32 R3, RZ, RZ, UR6 ;  /* 0x00000006ff037e24 */ /* 0x000fe2000f8e00ff */
[----:B------:R-:W-:Y:S01]  /*1250*/  SHF.R.U32.HI R11, RZ, 0x1, R11 ;  /* 0x00000001ff0b7819 */ /* 0x000fe2000001160b */
[----:B------:R-:W-:Y:S01]  /*1260*/  USHF.R.S32.HI UR5, URZ, 0x1f, UR4 ;  /* 0x0000001f3f057899 */ /* 0x000fe20008011404 */
[----:B01----:R-:W0:Y:S01]  /*1270*/  LDC.64 R4, c[0x0][0x5c8] ;  /* 0x00017200ff047b82 */ /* 0x003e220000000a00 */
[----:B------:R-:W-:Y:S01]  /*1280*/  LOP3.LUT R62, R63, 0x3, RZ, 0xc0, !PT ;  /* 0x000000033f3e7812 */ /* 0x000fe200078ec0ff */
[----:B------:R-:W-:Y:S01]  /*1290*/  IMAD.SHL.U32 R7, R6, 0x40, RZ ;  /* 0x0000004006077824 */ /* 0x000fe200078e00ff */
[----:B------:R-:W-:Y:S01]  /*12a0*/  LOP3.LUT R0, R0, 0x7, RZ, 0xc0, !PT ;  /* 0x0000000700007812 */ /* 0x000fe200078ec0ff */
[----:B------:R-:W-:Y:S01]  /*12b0*/  ULEA.HI UR5, UR5, UR4, URZ, 0x7 ;  /* 0x0000000405057291 */ /* 0x000fe2000f8f383f */
[----:B------:R-:W-:Y:S01]  /*12c0*/  LOP3.LUT R11, R11, 0x30, RZ, 0xc0, !PT ;  /* 0x000000300b0b7812 */ /* 0x000fe200078ec0ff */
[----:B------:R-:W-:Y:S01]  /*12d0*/  IMAD R62, R62, -0x2, R3 ;  /* 0xfffffffe3e3e7824 */ /* 0x000fe200078e0203 */
[--C-:B------:R-:W-:Y:S01]  /*12e0*/  LOP3.LUT R56, R7, 0x40, R0.reuse, 0xe2, !PT ;  /* 0x0000004007387812 */ /* 0x100fe200078ee200 */
[----:B------:R-:W1:Y:S01]  /*12f0*/  LDC R65, c[0x0][0x600] ;  /* 0x00018000ff417b82 */ /* 0x000e620000000800 */
[----:B------:R-:W-:Y:S01]  /*1300*/  IADD3 R3, RZ, -R11, -R0 ;  /* 0x8000000bff037210 */ /* 0x000fe20007ffe800 */
[----:B------:R-:W-:Y:S01]  /*1310*/  IMAD.MOV.U32 R0, RZ, RZ, -0x1 ;  /* 0xffffffffff007424 */ /* 0x000fe200078e00ff */
[----:B------:R-:W-:Y:S01]  /*1320*/  USHF.R.S32.HI UR43, URZ, 0x7, UR5 ;  /* 0x000000073f2b7899 */ /* 0x000fe20008011405 */
[----:B------:R-:W-:Y:S01]  /*1330*/  IMAD.MOV.U32 R8, RZ, RZ, 0x1 ;  /* 0x00000001ff087424 */ /* 0x000fe200078e00ff */
[C---:B------:R-:W-:Y:S01]  /*1340*/  LOP3.LUT R64, R63.reuse, 0x80, RZ, 0xc0, !PT ;  /* 0x000000803f407812 */ /* 0x040fe200078ec0ff */
[----:B------:R-:W-:Y:S01]  /*1350*/  IMAD R3, R6, -0x40, R3 ;  /* 0xffffffc006037824 */ /* 0x000fe200078e0203 */
[----:B------:R-:W-:Y:S01]  /*1360*/  UISETP.LT.AND UP0, UPT, UR43, 0x1, UPT ;  /* 0x000000012b00788c */ /* 0x000fe2000bf01270 */
[----:B---3--:R-:W-:Y:S01]  /*1370*/  SHF.L.U32 R0, R0, R61, RZ ;  /* 0x0000003d00007219 */ /* 0x008fe200000006ff */
[----:B------:R-:W-:Y:S01]  /*1380*/  ULDC UR4, c[0x0][0x284] ;  /* 0x0000a10000047ab9 */ /* 0x000fe20000000800 */
[----:B------:R-:W-:Y:S01]  /*1390*/  LOP3.LUT R56, R56, R11, RZ, 0xfc, !PT ;  /* 0x0000000b38387212 */ /* 0x000fe200078efcff */
[----:B------:R-:W-:Y:S01]  /*13a0*/  USEL UR44, UR43, 0x1, UP0 ;  /* 0x000000012b2c7887 */ /* 0x000fe20008000000 */
[----:B------:R-:W-:Y:S01]  /*13b0*/  SHF.L.U32 R61, R8, R61, RZ ;  /* 0x0000003d083d7219 */ /* 0x000fe200000006ff */
[----:B------:R-:W-:Y:S01]  /*13c0*/  IMAD.SHL.U32 R63, R63, 0x2, RZ ;  /* 0x000000023f3f7824 */ /* 0x000fe200078e00ff */
[----:B------:R-:W-:Y:S01]  /*13d0*/  LOP3.LUT R68, R18, 0x1, RZ, 0xfc, !PT ;  /* 0x0000000112447812 */ /* 0x000fe200078efcff */
[----:B------:R-:W-:Y:S01]  /*13e0*/  VIADD R67, R3, UR4 ;  /* 0x0000000403437c36 */ /* 0x000fe20008000000 */
[C---:B0-----:R-:W-:Y:S01]  /*13f0*/  SHF.L.U64.HI R60, R4.reuse, 0x3, R5 ;  /* 0x00000003043c7819 */ /* 0x041fe20000010205 */
[----:B--2---:R-:W-:Y:S01]  /*1400*/  IMAD.SHL.U32 R59, R4, 0x8, RZ ;  /* 0x00000008043b7824 */ /* 0x004fe200078e00ff */
[----:B------:R-:W-:Y:S01]  /*1410*/  SHF.R.U32.HI R64, RZ, 0x7, R64 ;  /* 0x00000007ff407819 */ /* 0x000fe20000011640 */
[----:B------:R-:W-:Y:S01]  /*1420*/  IMAD.MOV.U32 R57, RZ, RZ, RZ ;  /* 0x000000ffff397224 */ /* 0x000fe200078e00ff */
[----:B------:R-:W-:Y:S01]  /*1430*/  LOP3.LUT R66, RZ, R0, RZ, 0x33, !PT ;  /* 0x00000000ff427212 */ /* 0x000fe200078e33ff */
[----:B------:R-:W-:Y:S01]  /*1440*/  UIADD3 UR44, UR43, -UR44, URZ ;  /* 0x8000002c2b2c7290 */ /* 0x000fe2000fffe03f */
[----:B------:R-:W-:Y:S01]  /*1450*/  UMOV UR40, URZ ;  /* 0x0000003f00287c82 */ /* 0x000fe20008000000 */
[----:B-1----:R-:W-:Y:S01]  /*1460*/  VIADD R65, R65, 0xffffffff ;  /* 0xffffffff41417836 */ /* 0x002fe20000000000 */
[----:B------:R-:W-:-:S09]  /*1470*/  UMOV UR42, URZ ;  /* 0x0000003f002a7c82 */ /* 0x000fd20008000000 */
.L_x_98:
[----:B0-----:R-:W0:Y:S01]  /*1480*/  SHFL.IDX PT, R0, R64, RZ, 0x1f ;  /* 0x00001fff40007589 */ /* 0x001e2200000e0000 */
[----:B-1----:R-:W1:Y:S01]  /*1490*/  S2UR UR7, SR_CgaCtaId ;  /* 0x00000000000779c3 */ /* 0x002e620000008800 */
[----:B------:R-:W-:Y:S01]  /*14a0*/  UMOV UR6, 0x400 ;  /* 0x0000040000067882 */ /* 0x000fe20000000000 */
[----:B0-----:R-:W-:Y:S01]  /*14b0*/  R2UR UR4, R0 ;  /* 0x00000000000472ca */ /* 0x001fe200000e0000 */
[----:B-1----:R-:W-:-:S12]  /*14c0*/  ULEA UR6, UR7, UR6, 0x18 ;  /* 0x0000000607067291 */ /* 0x002fd8000f8ec03f */
[----:B------:R-:W-:-:S04]  /*14d0*/  ULEA.HI UR5, UR4, UR4, URZ, 0x1 ;  /* 0x0000000404057291 */ /* 0x000fc8000f8f083f */
[----:B------:R-:W-:-:S04]  /*14e0*/  ULOP3.LUT UR5, UR5, 0x7fffe, URZ, 0xc0, !UPT ;  /* 0x0007fffe05057892 */ /* 0x000fc8000f8ec03f */
[----:B------:R-:W-:-:S03]  /*14f0*/  UIADD3 UR5, UR4, -UR5, URZ ;  /* 0x8000000504057290 */ /* 0x000fc6000fffe03f */
[----:B------:R-:W-:Y:S01]  /*1500*/  ULDC UR4, c[0x0][0x28c] ;  /* 0x0000a30000047ab9 */ /* 0x000fe20000000800 */
[----:B------:R-:W-:Y:S01]  /*1510*/  ULEA UR5, UR5, UR6, 0xd ;  /* 0x0000000605057291 */ /* 0x000fe2000f8e683f */
[----:B------:R-:W-:-:S03]  /*1520*/  ISETP.LT.AND P0, PT, RZ, UR4, PT ;  /* 0x00000004ff007c0c */ /* 0x000fc6000bf01270 */
[----:B------:R-:W-:-:S04]  /*1530*/  UIADD3 UR5, UR5, 0x100, URZ ;  /* 0x0000010005057890 */ /* 0x000fc8000fffe03f */
[----:B------:R-:W-:-:S04]  /*1540*/  USHF.R.U32.HI UR5, URZ, 0x4, UR5 ;  /* 0x000000043f057899 */ /* 0x000fc80008011605 */
[----:B------:R-:W-:-:S04]  /*1550*/  ULOP3.LUT UR5, UR5, 0x3fff, URZ, 0xc0, !UPT ;  /* 0x00003fff05057892 */ /* 0x000fc8000f8ec03f */
[----:B------:R-:W-:Y:S01]  /*1560*/  ULOP3.LUT UR45, UR5, 0x10000, URZ, 0xfc, !UPT ;  /* 0x00010000052d7892 */ /* 0x000fe2000f8efc3f */
[----:B--2345:R-:W-:Y:S11]  /*1570*/  @P0 BRA `(.L_x_17) ;  /* 0x0000000000400947 */ /* 0x03cff60003800000 */
[----:B------:R-:W-:Y:S01]  /*1580*/  MOV R0, 0x0 ;  /* 0x0000000000007802 */ /* 0x000fe20000000f00 */
[----:B------:R-:W-:Y:S01]  /*1590*/  ULDC.64 UR4, c[0x4][0x68] ;  /* 0x01001a0000047ab9 */ /* 0x000fe20000000a00 */
[----:B------:R-:W-:Y:S01]  /*15a0*/  ULDC.64 UR6, c[0x4][0x8] ;  /* 0x0100020000067ab9 */ /* 0x000fe20000000a00 */
[----:B------:R-:W-:Y:S01]  /*15b0*/  IMAD.U32 R4, RZ, RZ, UR4 ;  /* 0x00000004ff047e24 */ /* 0x000fe2000f8e00ff */
[----:B------:R0:W1:Y:S01]  /*15c0*/  LDC.64 R14, c[0x4][R0] ;  /* 0x01000000000e7b82 */ /* 0x0000620000000a00 */
[----:B------:R-:W-:Y:S01]  /*15d0*/  IMAD.U32 R5, RZ, RZ, UR5 ;  /* 0x00000005ff057e24 */ /* 0x000fe2000f8e00ff */
[----:B------:R-:W-:Y:S01]  /*15e0*/  ULDC.64 UR4, c[0x4][0x70] ;  /* 0x01001c0000047ab9 */ /* 0x000fe20000000a00 */
[----:B------:R-:W-:Y:S02]  /*15f0*/  IMAD.U32 R10, RZ, RZ, UR6 ;  /* 0x00000006ff0a7e24 */ /* 0x000fe4000f8e00ff */
[----:B------:R-:W-:Y:S02]  /*1600*/  IMAD.U32 R6, RZ, RZ, UR4 ;  /* 0x00000004ff067e24 */ /* 0x000fe4000f8e00ff */
[----:B------:R-:W-:-:S02]  /*1610*/  IMAD.U32 R7, RZ, RZ, UR5 ;  /* 0x00000005ff077e24 */ /* 0x000fc4000f8e00ff */
[----:B------:R-:W-:Y:S02]  /*1620*/  IMAD.U32 R11, RZ, RZ, UR7 ;  /* 0x00000007ff0b7e24 */ /* 0x000fe4000f8e00ff */
[----:B------:R-:W-:Y:S02]  /*1630*/  IMAD.MOV.U32 R8, RZ, RZ, 0x1e1 ;  /* 0x000001e1ff087424 */ /* 0x000fe400078e00ff */
[----:B------:R-:W-:Y:S02]  /*1640*/  IMAD.MOV.U32 R12, RZ, RZ, 0x1 ;  /* 0x00000001ff0c7424 */ /* 0x000fe400078e00ff */
[----:B0-----:R-:W-:-:S07]  /*1650*/  IMAD.MOV.U32 R13, RZ, RZ, RZ ;  /* 0x000000ffff0d7224 */ /* 0x001fce00078e00ff */
[----:B------:R-:W-:-:S07]  /*1660*/  LEPC R20, `(.L_x_17) ;  /* 0x000000001014794e */ /* 0x000fce0000000000 */
[----:B-1---5:R-:W-:Y:S05]  /*1670*/  CALL.ABS.NOINC R14 ;  /* 0x000000000e007343 */ /* 0x022fea0003c00000 */
.L_x_17:
[----:B------:R-:W-:-:S13]  /*1680*/  ISETP.NE.AND P0, PT, R68, 0x3, PT ;  /* 0x000000034400780c */ /* 0x000fda0003f05270 */
[----:B------:R-:W-:Y:S05]  /*1690*/  @!P0 BRA `(.L_x_18) ;  /* 0x0000000000048947 */ /* 0x000fea0003800000 */
[----:B------:R-:W-:Y:S01]  /*16a0*/  BPT.TRAP 0x1 ;  /* 0x000000040000795c */ /* 0x000fe20000300000 */
.L_x_18:
[----:B------:R-:W0:Y:S01]  /*16b0*/  S2UR UR5, SR_CgaCtaId ;  /* 0x00000000000579c3 */ /* 0x000e220000008800 */
[----:B------:R-:W-:Y:S01]  /*16c0*/  UMOV UR4, 0x400 ;  /* 0x0000040000047882 */ /* 0x000fe20000000000 */
[----:B------:R-:W-:Y:S02]  /*16d0*/  IMAD.U32 R0, RZ, RZ, UR40 ;  /* 0x00000028ff007e24 */ /* 0x000fe4000f8e00ff */
[----:B------:R-:W-:-:S03]  /*16e0*/  IMAD.U32 R3, RZ, RZ, UR42 ;  /* 0x0000002aff037e24 */ /* 0x000fc6000f8e00ff */
[----:B------:R-:W-:Y:S01]  /*16f0*/  SHF.L.U32 R0, R0, 0x1f, RZ ;  /* 0x0000001f00007819 */ /* 0x000fe200000006ff */
[----:B0-----:R-:W-:-:S06]  /*1700*/  ULEA UR4, UR5, UR4, 0x18 ;  /* 0x0000000405047291 */ /* 0x001fcc000f8ec03f */
[----:B------:R-:W-:-:S04]  /*1710*/  IMAD.U32 R6, RZ, RZ, UR4 ;  /* 0x00000004ff067e24 */ /* 0x000fc8000f8e00ff */
[----:B------:R-:W-:-:S04]  /*1720*/  IMAD R3, R3, 0x8, R6 ;  /* 0x0000000803037824 */ /* 0x000fc800078e0206 */
[----:B------:R0:W1:Y:S01]  /*1730*/  SYNCS.PHASECHK.TRANS64.TRYWAIT P1, [R3+URZ], R0 ;  /* 0x00000000030075a7 */ /* 0x000062000802017f */
[----:B------:R-:W-:Y:S05]  /*1740*/  @!P0 BRA `(.L_x_19) ;  /* 0x0000000000048947 */ /* 0x000fea0003800000 */
[----:B------:R-:W-:Y:S01]  /*1750*/  BPT.TRAP 0x1 ;  /* 0x000000040000795c */ /* 0x000fe20000300000 */
.L_x_19:
[----:B------:R-:W-:-:S05]  /*1760*/  IMAD.U32 R4, RZ, RZ, UR44 ;  /* 0x0000002cff047e24 */ /* 0x000fca000f8e00ff */
[----:B------:R-:W-:Y:S01]  /*1770*/  ISETP.GE.AND P2, PT, R4, 0x1, PT ;  /* 0x000000010400780c */ /* 0x000fe20003f46270 */
[----:B-1----:R-:W-:-:S12]  /*1780*/  @P1 BRA `(.L_x_20) ;  /* 0x0000000000081947 */ /* 0x002fd80003800000 */
[----:B------:R-:W1:Y:S02]  /*1790*/  SYNCS.PHASECHK.TRANS64.TRYWAIT P1, [R3+URZ], R0 ;  /* 0x00000000030075a7 */ /* 0x000e64000802017f */
[----:B-1----:R-:W-:Y:S05]  /*17a0*/  @!P1 BRA `(.L_x_21) ;  /* 0x0000004c00409947 */ /* 0x002fea0003800000 */
.L_x_20:
[----:B------:R-:W-:Y:S05]  /*17b0*/  WARPSYNC.ALL ;  /* 0x0000000000007948 */ /* 0x000fea0003800000 */
[----:B------:R-:W-:Y:S01]  /*17c0*/  R2UR UR4, R6 ;  /* 0x00000000060472ca */ /* 0x000fe200000e0000 */
[----:B------:R-:W-:Y:S01]  /*17d0*/  ULEA UR5, UR42, UR45, 0xb ;  /* 0x0000002d2a057291 */ /* 0x000fe2000f8e583f */
[----:B------:R-:W-:Y:S01]  /*17e0*/  WARPGROUP.ARRIVE ;  /* 0x00000000000079c5 */ /* 0x000fe20000000000 */
[----:B------:R-:W-:Y:S01]  /*17f0*/  UMOV UR9, 0x40000040 ;  /* 0x4000004000097882 */ /* 0x000fe20000000000 */
[----:B------:R-:W-:-:S04]  /*1800*/  UMOV UR11, 0x40000040 ;  /* 0x40000040000b7882 */ /* 0x000fc80000000000 */
[----:B------:R-:W-:-:S05]  /*1810*/  UMOV UR8, UR5 ;  /* 0x0000000500087c82 */ /* 0x000fca0008000000 */
[----:B------:R-:W-:-:S04]  /*1820*/  UIADD3 UR4, UR4, 0x20100, URZ ;  /* 0x0002010004047890 */ /* 0x000fc8000fffe03f */
[----:B------:R-:W-:-:S04]  /*1830*/  USHF.R.U32.HI UR4, URZ, 0x4, UR4 ;  /* 0x000000043f047899 */ /* 0x000fc80008011604 */
[----:B------:R-:W-:-:S04]  /*1840*/  ULOP3.LUT UR4, UR4, 0x3fff, URZ, 0xc0, !UPT ;  /* 0x00003fff04047892 */ /* 0x000fc8000f8ec03f */
[----:B------:R-:W-:-:S04]  /*1850*/  ULOP3.LUT UR4, UR4, 0x10000, URZ, 0xfc, !UPT ;  /* 0x0001000004047892 */ /* 0x000fc8000f8efc3f */
[----:B------:R-:W-:-:S07]  /*1860*/  ULEA UR6, UR42, UR4, 0xa ;  /* 0x000000042a067291 */ /* 0x000fce000f8e503f */
[----:B------:R-:W-:Y:S02]  /*1870*/  UMOV UR10, UR6 ;  /* 0x00000006000a7c82 */ /* 0x000fe40008000000 */
[----:B------:R-:W-:Y:S01]  /*1880*/  HGMMA.64x64x16.F32 R24, gdesc[UR8], RZ, !UPT, gsb0 ;  /* 0x00e00000081879f0 */ /* 0x000fe2000c0008ff */
[----:B------:R-:W-:Y:S02]  /*1890*/  UIADD3 UR8, UR5, 0x2, URZ ;  /* 0x0000000205087890 */ /* 0x000fe4000fffe03f */
[----:B------:R-:W-:Y:S01]  /*18a0*/  UIADD3 UR10, UR6, 0x2, URZ ;  /* 0x00000002060a7890 */ /* 0x000fe2000fffe03f */
[----:B------:R-:W-:Y:S01]  /*18b0*/  UMOV UR9, 0x40000040 ;  /* 0x4000004000097882 */ /* 0x000fe20000000000 */
[----:B------:R-:W-:Y:S01]  /*18c0*/  UMOV UR11, 0x40000040 ;  /* 0x40000040000b7882 */ /* 0x000fe20000000000 */
[----:B------:R-:W-:Y:S02]  /*18d0*/  WARPGROUP.DEPBAR.LE gsb0, 0x0 ;  /* 0x00008000000079c5 */ /* 0x000fe40000010000 */
[----:B------:R-:W-:-:S06]  /*18e0*/  WARPGROUP.ARRIVE ;  /* 0x00000000000079c5 */ /* 0x000fcc0000000000 */
[----:B------:R-:W-:Y:S01]  /*18f0*/  HGMMA.64x64x16.F32 R24, gdesc[UR8], R24, gsb0 ;  /* 0x00e00000081879f0 */ /* 0x000fe20008000818 */
        /* <DEDUP_REMOVED lines=41> */
[----:B------:R-:W-:Y:S03]  /*1b90*/  HGMMA.64x64x16.F32 R24, gdesc[UR8], R24, gsb0 ;  /* 0x00e00000081879f0 */ /* 0x000fe60008000818 */
[----:B------:R-:W-:Y:S02]  /*1ba0*/  WARPGROUP.DEPBAR.LE gsb0, 0x0 ;  /* 0x00008000000079c5 */ /* 0x000fe40000010000 */
[----:B------:R-:W-:Y:S05]  /*1bb0*/  @!P2 BRA `(.L_x_22) ;  /* 0x000000040098a947 */ /* 0x000fea0003800000 */
[----:B------:R-:W-:Y:S01]  /*1bc0*/  UIADD3 UR5, UR42, 0x1, URZ ;  /* 0x000000012a057890 */ /* 0x000fe2000fffe03f */
[----:B01----:R-:W-:Y:S02]  /*1bd0*/  IMAD.U32 R0, RZ, RZ, UR44 ;  /* 0x0000002cff007e24 */ /* 0x003fe4000f8e00ff */
[----:B------:R-:W-:Y:S01]  /*1be0*/  IMAD.U32 R3, RZ, RZ, UR42 ;  /* 0x0000002aff037e24 */ /* 0x000fe2000f8e00ff */
[----:B------:R-:W-:-:S04]  /*1bf0*/  UISETP.NE.AND UP0, UPT, UR5, 0x4, UPT ;  /* 0x000000040500788c */ /* 0x000fc8000bf05270 */
[----:B------:R-:W-:Y:S02]  /*1c00*/  USEL UR6, URZ, 0x1, UP0 ;  /* 0x000000013f067887 */ /* 0x000fe40008000000 */
[----:B------:R-:W-:Y:S02]  /*1c10*/  USEL UR5, UR5, URZ, UP0 ;  /* 0x0000003f05057287 */ /* 0x000fe40008000000 */
[----:B------:R-:W-:-:S06]  /*1c20*/  ULOP3.LUT UR6, UR40, UR6, URZ, 0x3c, !UPT ;  /* 0x0000000628067292 */ /* 0x000fcc000f8e3c3f */
[----:B------:R-:W-:-:S07]  /*1c30*/  IMAD.U32 R7, RZ, RZ, UR6 ;  /* 0x00000006ff077e24 */ /* 0x000fce000f8e00ff */
.L_x_29:
[----:B------:R-:W-:Y:S05]  /*1c40*/  @!P0 BRA `(.L_x_23) ;  /* 0x0000000000048947 */ /* 0x000fea0003800000 */
[----:B------:R-:W-:Y:S01]  /*1c50*/  BPT.TRAP 0x1 ;  /* 0x000000040000795c */ /* 0x000fe20000300000 */
.L_x_23:
[----:B------:R-:W0:Y:S01]  /*1c60*/  S2UR UR7, SR_CgaCtaId ;  /* 0x00000000000779c3 */ /* 0x000e220000008800 */
[----:B------:R-:W-:Y:S01]  /*1c70*/  UMOV UR6, 0x400 ;  /* 0x0000040000067882 */ /* 0x000fe20000000000 */
[----:B------:R-:W-:Y:S01]  /*1c80*/  IMAD.U32 R5, RZ, RZ, UR5 ;  /* 0x00000005ff057e24 */ /* 0x000fe2000f8e00ff */
[----:B------:R-:W-:Y:S01]  /*1c90*/  SHF.L.U32 R4, R7, 0x1f, RZ ;  /* 0x0000001f07047819 */ /* 0x000fe200000006ff */
[----:B0-----:R-:W-:-:S06]  /*1ca0*/  ULEA UR6, UR7, UR6, 0x18 ;  /* 0x0000000607067291 */ /* 0x001fcc000f8ec03f */
[----:B------:R-:W-:-:S04]  /*1cb0*/  IMAD.U32 R6, RZ, RZ, UR6 ;  /* 0x00000006ff067e24 */ /* 0x000fc8000f8e00ff */
[----:B------:R-:W-:-:S04]  /*1cc0*/  IMAD R5, R5, 0x8, R6 ;  /* 0x0000000805057824 */ /* 0x000fc800078e0206 */
[----:B------:R0:W1:Y:S01]  /*1cd0*/  SYNCS.PHASECHK.TRANS64.TRYWAIT P1, [R5+URZ], R4 ;  /* 0x00000004050075a7 */ /* 0x000062000802017f */
[----:B------:R-:W-:Y:S05]  /*1ce0*/  @!P0 BRA `(.L_x_24) ;  /* 0x0000000000048947 */ /* 0x000fea0003800000 */
[----:B------:R-:W-:Y:S01]  /*1cf0*/  BPT.TRAP 0x1 ;  /* 0x000000040000795c */ /* 0x000fe20000300000 */
.L_x_24:
[----:B-1----:R-:W-:Y:S05]  /*1d00*/  @P1 BRA `(.L_x_25) ;  /* 0x0000000000081947 */ /* 0x002fea0003800000 */
[----:B------:R-:W1:Y:S02]  /*1d10*/  SYNCS.PHASECHK.TRANS64.TRYWAIT P1, [R5+URZ], R4 ;  /* 0x00000004050075a7 */ /* 0x000e64000802017f */
[----:B-1----:R-:W-:Y:S05]  /*1d20*/  @!P1 BRA `(.L_x_26) ;  /* 0x0000004400f49947 */ /* 0x002fea0003800000 */
.L_x_25:
[----:B------:R-:W-:Y:S01]  /*1d30*/  ULEA UR6, UR5, UR45, 0xb ;  /* 0x0000002d05067291 */ /* 0x000fe2000f8e583f */
[----:B------:R-:W-:Y:S01]  /*1d40*/  WARPGROUP.ARRIVE ;  /* 0x00000000000079c5 */ /* 0x000fe20000000000 */
[----:B------:R-:W-:Y:S01]  /*1d50*/  ULEA UR7, UR5, UR4, 0xa ;  /* 0x0000000405077291 */ /* 0x000fe2000f8e503f */
[----:B------:R-:W-:Y:S01]  /*1d60*/  UMOV UR9, 0x40000040 ;  /* 0x4000004000097882 */ /* 0x000fe20000000000 */
[----:B------:R-:W-:-:S03]  /*1d70*/  UMOV UR11, 0x40000040 ;  /* 0x40000040000b7882 */ /* 0x000fc60000000000 */
[----:B------:R-:W-:Y:S02]  /*1d80*/  UMOV UR8, UR6 ;  /* 0x0000000600087c82 */ /* 0x000fe40008000000 */
[----:B------:R-:W-:Y:S02]  /*1d90*/  UMOV UR10, UR7 ;  /* 0x00000007000a7c82 */ /* 0x000fe40008000000 */
[----:B------:R-:W-:Y:S01]  /*1da0*/  HGMMA.64x64x16.F32 R24, gdesc[UR8], R24, gsb0 ;  /* 0x00e00000081879f0 */ /* 0x000fe20008000818 */
[----:B------:R-:W-:Y:S02]  /*1db0*/  UIADD3 UR8, UR6, 0x2, URZ ;  /* 0x0000000206087890 */ /* 0x000fe4000fffe03f */
[----:B------:R-:W-:Y:S01]  /*1dc0*/  UIADD3 UR10, UR7, 0x2, URZ ;  /* 0x00000002070a7890 */ /* 0x000fe2000fffe03f */
[----:B------:R-:W-:Y:S01]  /*1dd0*/  UMOV UR9, 0x40000040 ;  /* 0x4000004000097882 */ /* 0x000fe20000000000 */
[----:B------:R-:W-:Y:S01]  /*1de0*/  UMOV UR11, 0x40000040 ;  /* 0x40000040000b7882 */ /* 0x000fe20000000000 */
[----:B------:R-:W-:-:S02]  /*1df0*/  WARPGROUP.DEPBAR.LE gsb0, 0x0 ;  /* 0x00008000000079c5 */ /* 0x000fc40000010000 */
        /* <DEDUP_REMOVED lines=46> */
[----:B------:R-:W-:Y:S01]  /*20e0*/  BPT.TRAP 0x1 ;  /* 0x000000040000795c */ /* 0x000fe20000300000 */
.L_x_27:
[----:B------:R-:W-:-:S13]  /*20f0*/  ISETP.NE.AND P1, PT, R22, RZ, PT ;  /* 0x000000ff1600720c */ /* 0x000fda0003f25270 */
[----:B01----:R-:W-:-:S04]  /*2100*/  @P1 IMAD R4, R3, 0x8, R6 ;  /* 0x0000000803041824 */ /* 0x003fc800078e0206 */
[----:B------:R-:W-:-:S05]  /*2110*/  @P1 VIADD R4, R4, 0x20 ;  /* 0x0000002004041836 */ /* 0x000fca0000000000 */
[----:B------:R-:W-:-:S04]  /*2120*/  @P1 PRMT R4, R19, 0x654, R4 ;  /* 0x0000065413041816 */ /* 0x000fc80000000004 */
[----:B------:R0:W-:Y:S01]  /*2130*/  @P1 SYNCS.ARRIVE.TRANS64.RED.A1T0 RZ, [R4+URZ], RZ ;  /* 0x000000ff04ff19a7 */ /* 0x0001e2000810043f */
[----:B------:R-:W-:-:S13]  /*2140*/  ISETP.GT.U32.AND P1, PT, R18, 0x1, PT ;  /* 0x000000011200780c */ /* 0x000fda0003f24070 */
[----:B0-----:R-:W-:Y:S05]  /*2150*/  @P1 BRA `(.L_x_28) ;  /* 0x0000000000041947 */ /* 0x001fea0003800000 */
[----:B------:R-:W-:Y:S01]  /*2160*/  BPT.TRAP 0x1 ;  /* 0x000000040000795c */ /* 0x000fe20000300000 */
.L_x_28:
[----:B------:R-:W-:Y:S01]  /*2170*/  UIADD3 UR5, UR5, 0x1, URZ ;  /* 0x0000000105057890 */ /* 0x000fe2000fffe03f */
[C---:B------:R-:W-:Y:S01]  /*2180*/  ISETP.GT.AND P2, PT, R0.reuse, 0x1, PT ;  /* 0x000000010000780c */ /* 0x040fe20003f44270 */
[----:B------:R-:W-:Y:S02]  /*2190*/  VIADD R3, R3, 0x1 ;  /* 0x0000000103037836 */ /* 0x000fe40000000000 */
[----:B------:R-:W-:Y:S01]  /*21a0*/  UISETP.NE.AND UP0, UPT, UR5, 0x4, UPT ;  /* 0x000000040500788c */ /* 0x000fe2000bf05270 */
[----:B------:R-:W-:Y:S02]  /*21b0*/  VIADD R0, R0, 0xffffffff ;  /* 0xffffffff00007836 */ /* 0x000fe40000000000 */
[C---:B------:R-:W-:Y:S01]  /*21c0*/  ISETP.NE.AND P1, PT, R3.reuse, 0x4, PT ;  /* 0x000000040300780c */ /* 0x040fe20003f25270 */
[----:B------:R-:W-:Y:S02]  /*21d0*/  USEL UR6, URZ, 0x1, UP0 ;  /* 0x000000013f067887 */ /* 0x000fe40008000000 */
[----:B------:R-:W-:Y:S01]  /*21e0*/  USEL UR5, UR5, URZ, UP0 ;  /* 0x0000003f05057287 */ /* 0x000fe20008000000 */
[----:B------:R-:W-:-:S03]  /*21f0*/  SEL R3, R3, RZ, P1 ;  /* 0x000000ff03037207 */ /* 0x000fc60000800000 */
[----:B------:R-:W-:Y:S01]  /*2200*/  LOP3.LUT R7, R7, UR6, RZ, 0x3c, !PT ;  /* 0x0000000607077c12 */ /* 0x000fe2000f8e3cff */
[----:B------:R-:W-:Y:S07]  /*2210*/  @P2 BRA `(.L_x_29) ;  /* 0xfffffff800882947 */ /* 0x000fee000383ffff */
.L_x_22:
[----:B01----:R-:W0:Y:S02]  /*2220*/  LDC R0, c[0x0][0x28c] ;  /* 0x0000a300ff007b82 */ /* 0x003e240000000800 */
[----:B0-----:R-:W-:-:S13]  /*2230*/  ISETP.GE.AND P1, PT, R0, 0x1, PT ;  /* 0x000000010000780c */ /* 0x001fda0003f26270 */
[----:B------:R-:W-:Y:S05]  /*2240*/  @!P1 BRA `(.L_x_30) ;  /* 0x0000000000389947 */ /* 0x000fea0003800000 */
[----:B------:R-:W-:Y:S05]  /*2250*/  @!P0 BRA `(.L_x_31) ;  /* 0x0000000000048947 */ /* 0x000fea0003800000 */
[----:B------:R-:W-:Y:S01]  /*2260*/  BPT.TRAP 0x1 ;  /* 0x000000040000795c */ /* 0x000fe20000300000 */
.L_x_31:
[----:B------:R-:W-:-:S13]  /*2270*/  ISETP.NE.AND P0, PT, R22, RZ, PT ;  /* 0x000000ff1600720c */ /* 0x000fda0003f05270 */
[----:B------:R-:W-:-:S05]  /*2280*/  VOTEU.ANY UP0, P0 ;  /* 0x00000000003f7886 */ /* 0x000fca0000000100 */
[----:B------:R-:W-:-:S06]  /*2290*/  @UP0 UIADD3 UR4, UR44, UR42, URZ ;  /* 0x0000002a2c040290 */ /* 0x000fcc000fffe03f */
[----:B------:R-:W-:-:S04]  /*22a0*/  IMAD.U32 R0, RZ, RZ, UR4 ;  /* 0x00000004ff007e24 */ /* 0x000fc8000f8e00ff */
[----:B------:R-:W-:-:S05]  /*22b0*/  @P0 IMAD.SHL.U32 R0, R0, 0x8, RZ ;  /* 0x0000000800000824 */ /* 0x000fca00078e00ff */
[----:B------:R-:W-:-:S04]  /*22c0*/  @P0 LOP3.LUT R0, R0, 0x18, RZ, 0xc0, !PT ;  /* 0x0000001800000812 */ /* 0x000fc800078ec0ff */
[----:B------:R-:W-:-:S04]  /*22d0*/  @P0 IADD3 R0, R6, 0x20, R0 ;  /* 0x0000002006000810 */ /* 0x000fc80007ffe000 */
[----:B------:R-:W-:-:S04]  /*22e0*/  @P0 PRMT R0, R19, 0x654, R0 ;  /* 0x0000065413000816 */ /* 0x000fc80000000000 */
[----:B------:R0:W-:Y:S01]  /*22f0*/  @P0 SYNCS.ARRIVE.TRANS64.RED.A1T0 RZ, [R0+URZ], RZ ;  /* 0x000000ff00ff09a7 */ /* 0x0001e2000810043f */
[----:B------:R-:W-:-:S13]  /*2300*/  ISETP.GT.U32.AND P0, PT, R18, 0x1, PT ;  /* 0x000000011200780c */ /* 0x000fda0003f04070 */
[----:B0-----:R-:W-:Y:S05]  /*2310*/  @P0 BRA `(.L_x_30) ;  /* 0x0000000000040947 */ /* 0x001fea0003800000 */
[----:B------:R-:W-:Y:S01]  /*2320*/  BPT.TRAP 0x1 ;  /* 0x000000040000795c */ /* 0x000fe20000300000 */
.L_x_30:
[----:B------:R-:W-:Y:S01]  /*2330*/  IMAD.SHL.U32 R3, R70, 0x40, RZ ;  /* 0x0000004046037824 */ /* 0x000fe200078e00ff */
[----:B------:R-:W-:Y:S01]  /*2340*/  ULDC UR6, c[0x0][0x288] ;  /* 0x0000a20000067ab9 */ /* 0x000fe20000000800 */
[----:B------:R-:W-:Y:S01]  /*2350*/  SHF.R.S32.HI R13, RZ, 0x1f, R69 ;  /* 0x0000001fff0d7819 */ /* 0x000fe20000011445 */
[----:B------:R-:W-:Y:S01]  /*2360*/  IMAD.SHL.U32 R6, R71, 0x80, RZ ;  /* 0x0000008047067824 */ /* 0x000fe200078e00ff */
[----:B------:R-:W-:Y:S01]  /*2370*/  ULDC.64 UR4, c[0x0][0x5d0] ;  /* 0x0001740000047ab9 */ /* 0x000fe20000000a00 */
[----:B------:R-:W-:Y:S01]  /*2380*/  LOP3.LUT R10, R3, 0x6, R63, 0xf8, !PT ;  /* 0x00000006030a7812 */ /* 0x000fe200078ef83f */
[----:B------:R-:W-:Y:S01]  /*2390*/  IMAD.WIDE R70, R71, 0x80, R56 ;  /* 0x0000008047467825 */ /* 0x000fe200078e0238 */
[----:B------:R-:W-:Y:S01]  /*23a0*/  ISETP.GE.AND P0, PT, R3, UR6, PT ;  /* 0x0000000603007c0c */ /* 0x000fe2000bf06270 */
[----:B------:R-:W-:Y:S01]  /*23b0*/  ULDC UR6, c[0x0][0x284] ;  /* 0x0000a10000067ab9 */ /* 0x000fe20000000800 */
[----:B------:R-:W-:Y:S01]  /*23c0*/  SHF.R.S32.HI R11, RZ, 0x1f, R10 ;  /* 0x0000001fff0b7819 */ /* 0x000fe2000001140a */
[----:B------:R-:W-:Y:S01]  /*23d0*/  IMAD R0, R13, UR4, RZ ;  /* 0x000000040d007c24 */ /* 0x000fe2000f8e02ff */
[----:B------:R-:W-:-:S03]  /*23e0*/  ISETP.GE.OR P0, PT, R6, UR6, P0 ;  /* 0x0000000606007c0c */ /* 0x000fc60008706670 */
[C---:B------:R-:W-:Y:S02]  /*23f0*/  IMAD R7, R69.reuse, UR5, R0 ;  /* 0x0000000545077c24 */ /* 0x040fe4000f8e0200 */
[----:B------:R-:W-:Y:S01]  /*2400*/  IMAD.WIDE.U32 R4, R69, UR4, R10 ;  /* 0x0000000445047c25 */ /* 0x000fe2000f8e000a */
[----:B------:R-:W-:-:S03]  /*2410*/  ULDC.64 UR4, c[0x0][0x5c8] ;  /* 0x0001720000047ab9 */ /* 0x000fc60000000a00 */
[----:B------:R-:W-:Y:S02]  /*2420*/  IMAD R9, R71, UR4, RZ ;  /* 0x0000000447097c24 */ /* 0x000fe4000f8e02ff */
[----:B------:R-:W-:Y:S02]  /*2430*/  IMAD.IADD R5, R5, 0x1, R7 ;  /* 0x0000000105057824 */ /* 0x000fe400078e0207 */
[C---:B------:R-:W-:Y:S02]  /*2440*/  IMAD R9, R70.reuse, UR5, R9 ;  /* 0x0000000546097c24 */ /* 0x040fe4000f8e0209 */
[----:B------:R-:W-:-:S04]  /*2450*/  IMAD.WIDE.U32 R72, R70, UR4, R4 ;  /* 0x0000000446487c25 */ /* 0x000fc8000f8e0004 */
[----:B------:R-:W-:Y:S01]  /*2460*/  IMAD.MOV.U32 R0, RZ, RZ, -0x1 ;  /* 0xffffffffff007424 */ /* 0x000fe200078e00ff */
[----:B------:R-:W-:Y:S06]  /*2470*/  @P0 BRA `(.L_x_32) ;  /* 0x00000020009c0947 */ /* 0x000fec0003800000 */
[----:B-----5:R-:W-:Y:S01]  /*2480*/  FSETP.NEU.AND P0, PT, R58, RZ, PT ;  /* 0x000000ff3a00720b */ /* 0x020fe20003f0d000 */
[----:B------:R-:W-:Y:S01]  /*2490*/  IMAD.IADD R4, R62, 0x1, -R3 ;  /* 0x000000013e047824 */ /* 0x000fe200078e0a03 */
[----:B------:R-:W-:Y:S01]  /*24a0*/  BSSY B0, `(.L_x_32) ;  /* 0x0000224000007945 */ /* 0x000fe20003800000 */
[----:B------:R-:W-:Y:S02]  /*24b0*/  IMAD.IADD R3, R67, 0x1, -R6 ;  /* 0x0000000143037824 */ /* 0x000fe400078e0a06 */
[----:B------:R-:W-:Y:S01]  /*24c0*/  IMAD.IADD R83, R73, 0x1, R9 ;  /* 0x0000000149537824 */ /* 0x000fe200078e0209 */
[----:B------:R-:W-:-:S04]  /*24d0*/  ISETP.GT.AND P2, PT, R4, RZ, PT ;  /* 0x000000ff0400720c */ /* 0x000fc80003f44270 */
[----:B------:R-:W-:-:S03]  /*24e0*/  ISETP.GT.AND P1, PT, R3, RZ, P2 ;  /* 0x000000ff0300720c */ /* 0x000fc60001724270 */
[----:B------:R-:W-:Y:S10]  /*24f0*/  @!P0 BRA `(.L_x_33) ;  /* 0x0000001400e88947 */ /* 0x000ff40003800000 */
[----:B------:R-:W0:Y:S01]  /*2500*/  LDC.64 R76, c[0x0][0x5b8] ;  /* 0x00016e00ff4c7b82 */ /* 0x000e220000000a00 */
[----:B------:R-:W-:-:S07]  /*2510*/  ULDC.64 UR4, c[0x0][0x5c0] ;  /* 0x0001700000047ab9 */ /* 0x000fce0000000a00 */
[----:B------:R-:W1:Y:S08]  /*2520*/  LDC.64 R78, c[0x0][0x5b0] ;  /* 0x00016c00ff4e7b82 */ /* 0x000e700000000a00 */
[----:B------:R-:W2:Y:S01]  /*2530*/  LDC.64 R80, c[0x0][0x5a8] ;  /* 0x00016a00ff507b82 */ /* 0x000ea20000000a00 */
[-C--:B0-----:R-:W-:Y:S02]  /*2540*/  IMAD R6, R13, R76.reuse, RZ ;  /* 0x0000004c0d067224 */ /* 0x081fe400078e02ff */
[----:B------:R-:W-:-:S04]  /*2550*/  IMAD.WIDE.U32 R74, R69, R76, R10 ;  /* 0x0000004c454a7225 */ /* 0x000fc800078e000a */
[----:B------:R-:W-:Y:S02]  /*2560*/  IMAD R73, R69, R77, R6 ;  /* 0x0000004d45497224 */ /* 0x000fe400078e0206 */
[-C--:B-1----:R-:W-:Y:S02]  /*2570*/  IMAD R5, R71, R78.reuse, RZ ;  /* 0x0000004e47057224 */ /* 0x082fe400078e02ff */
[----:B------:R-:W-:Y:S02]  /*2580*/  IMAD.IADD R13, R75, 0x1, R73 ;  /* 0x000000014b0d7824 */ /* 0x000fe400078e0249 */
[----:B------:R-:W-:Y:S02]  /*2590*/  IMAD.MOV.U32 R12, RZ, RZ, R74 ;  /* 0x000000ffff0c7224 */ /* 0x000fe400078e004a */
[C---:B------:R-:W-:Y:S02]  /*25a0*/  IMAD R77, R70.reuse, R79, R5 ;  /* 0x0000004f464d7224 */ /* 0x040fe400078e0205 */
[----:B------:R-:W-:-:S04]  /*25b0*/  IMAD.WIDE.U32 R6, R70, R78, R12 ;  /* 0x0000004e46067225 */ /* 0x000fc800078e000c */
[----:B------:R-:W-:Y:S01]  /*25c0*/  IMAD.IADD R5, R7, 0x1, R77 ;  /* 0x0000000107057824 */ /* 0x000fe200078e024d */
[----:B--2---:R-:W-:-:S04]  /*25d0*/  LEA R14, P0, R6, R80, 0x1 ;  /* 0x00000050060e7211 */ /* 0x004fc800078008ff */
[----:B------:R-:W-:-:S05]  /*25e0*/  LEA.HI.X R15, R6, R81, R5, 0x1, P0 ;  /* 0x00000051060f7211 */ /* 0x000fca00000f0c05 */
[----:B------:R0:W2:Y:S01]  /*25f0*/  @P1 LDG.E.LTC128B.U16 R5, desc[UR36][R14.64] ;  /* 0x000000240e051981 */ /* 0x0000a2000c1e1520 */
[----:B------:R-:W-:Y:S01]  /*2600*/  LEA R8, P0, R72, UR4, 0x1 ;  /* 0x0000000448087c11 */ /* 0x000fe2000f8008ff */
[----:B------:R-:W-:Y:S01]  /*2610*/  IMAD.WIDE.U32 R6, R70, R78, R10 ;  /* 0x0000004e46067225 */ /* 0x000fe200078e000a */
[----:B------:R-:W-:Y:S03]  /*2620*/  BSSY B1, `(.L_x_34) ;  /* 0x0000012000017945 */ /* 0x000fe60003800000 */
[----:B------:R-:W-:Y:S02]  /*2630*/  IMAD.IADD R7, R77, 0x1, R7 ;  /* 0x000000014d077824 */ /* 0x000fe400078e0207 */
[----:B------:R-:W-:Y:S01]  /*2640*/  IMAD.WIDE.U32 R20, R69, R76, R6 ;  /* 0x0000004c45147225 */ /* 0x000fe200078e0006 */
[----:B0-----:R-:W-:-:S03]  /*2650*/  SHF.L.U64.HI R15, R78, 0x3, R79 ;  /* 0x000000034e0f7819 */ /* 0x001fc6000001024f */
[----:B------:R-:W-:Y:S01]  /*2660*/  IMAD.IADD R7, R73, 0x1, R21 ;  /* 0x0000000149077824 */ /* 0x000fe200078e0215 */
[----:B------:R-:W-:Y:S01]  /*2670*/  LEA R6, P4, R20, R80, 0x1 ;  /* 0x0000005014067211 */ /* 0x000fe200078808ff */
[----:B------:R-:W-:-:S03]  /*2680*/  IMAD.SHL.U32 R14, R78, 0x8, RZ ;  /* 0x000000084e0e7824 */ /* 0x000fc600078e00ff */
[----:B------:R-:W-:Y:S01]  /*2690*/  LEA.HI.X R7, R20, R81, R7, 0x1, P4 ;  /* 0x0000005114077211 */ /* 0x000fe200020f0c07 */
[----:B--2---:R-:W-:-:S05]  /*26a0*/  HADD2.F32 R9, -RZ, R5.H0_H0 ;  /* 0x20000005ff097230 */ /* 0x004fca0000004100 */
[----:B------:R-:W-:-:S04]  /*26b0*/  FMUL R9, R9, R58 ;  /* 0x0000003a09097220 */ /* 0x000fc80000400000 */
[----:B------:R-:W-:Y:S01]  /*26c0*/  FFMA R24, R24, R23, R9 ;  /* 0x0000001718187223 */ /* 0x000fe20000000009 */
[----:B------:R-:W-:Y:S02]  /*26d0*/  LEA.HI.X R9, R72, UR5, R83, 0x1, P0 ;  /* 0x0000000548097c11 */ /* 0x000fe400080f0c53 */
[----:B------:R-:W-:Y:S02]  /*26e0*/  ISETP.GT.AND P0, PT, R4, 0x1, PT ;  /* 0x000000010400780c */ /* 0x000fe40003f04270 */
[----:B------:R-:W-:Y:S02]  /*26f0*/  F2FP.F16.F32.PACK_AB R24, RZ, R24 ;  /* 0x00000018ff18723e */ /* 0x000fe400000000ff */
[----:B------:R-:W-:-:S03]  /*2700*/  ISETP.GT.AND P3, PT, R3, RZ, P0 ;  /* 0x000000ff0300720c */ /* 0x000fc60000764270 */
[----:B------:R0:W-:Y:S10]  /*2710*/  @P1 STG.E.U16 desc[UR36][R8.64], R24 ;  /* 0x0000001808001986 */ /* 0x0001f4000c101524 */
[----:B------:R-:W-:Y:S05]  /*2720*/  @!P3 BRA `(.L_x_35) ;  /* 0x000000000004b947 */ /* 0x000fea0003800000 */
[----:B------:R1:W5:Y:S02]  /*2730*/  LDG.E.LTC128B.U16 R5, desc[UR36][R6.64+0x2] ;  /* 0x0000022406057981 */ /* 0x000364000c1e1520 */
.L_x_35:
[----:B------:R-:W-:Y:S05]  /*2740*/  BSYNC B1 ;  /* 0x0000000000017941 */ /* 0x000fea0003800000 */
.L_x_34:
[----:B-----5:R-:W-:Y:S01]  /*2750*/  HADD2.F32 R71, -RZ, R5.H0_H0 ;  /* 0x20000005ff477230 */ /* 0x020fe20000004100 */
[----:B------:R-:W-:Y:S01]  /*2760*/  ISETP.GT.AND P2, PT, R3, 0x8, P2 ;  /* 0x000000080300780c */ /* 0x000fe20001744270 */
[----:B------:R-:W-:Y:S01]  /*2770*/  IMAD.WIDE.U32 R20, R70, R78, R14 ;  /* 0x0000004e46147225 */ /* 0x000fe200078e000e */
[----:B0-----:R-:W-:-:S03]  /*2780*/  PRMT R24, R5, 0x7610, R24 ;  /* 0x0000761005187816 */ /* 0x001fc60000000018 */
[----:B------:R-:W-:Y:S01]  /*2790*/  FMUL R12, R71, R58 ;  /* 0x0000003a470c7220 */ /* 0x000fe20000400000 */
[----:B------:R-:W-:Y:S01]  /*27a0*/  IMAD.IADD R77, R77, 0x1, R21 ;  /* 0x000000014d4d7824 */ /* 0x000fe200078e0215 */
[----:B------:R-:W-:Y:S02]  /*27b0*/  IADD3 R74, P1, R74, R20, RZ ;  /* 0x000000144a4a7210 */ /* 0x000fe40007f3e0ff */
[----:B------:R-:W-:-:S03]  /*27c0*/  FFMA R12, R25, R23, R12 ;  /* 0x00000017190c7223 */ /* 0x000fc6000000000c */
[----:B------:R-:W-:Y:S01]  /*27d0*/  IMAD.X R13, R77, 0x1, R13, P1 ;  /* 0x000000014d0d7824 */ /* 0x000fe200008e060d */
[C---:B------:R-:W-:Y:S02]  /*27e0*/  LEA R14, P1, R74.reuse, R80, 0x1 ;  /* 0x000000504a0e7211 */ /* 0x040fe400078208ff */
[----:B------:R-:W-:Y:S02]  /*27f0*/  F2FP.F16.F32.PACK_AB R12, RZ, R12 ;  /* 0x0000000cff0c723e */ /* 0x000fe400000000ff */
[----:B------:R-:W-:Y:S02]  /*2800*/  LEA.HI.X R15, R74, R81, R13, 0x1, P1 ;  /* 0x000000514a0f7211 */ /* 0x000fe400008f0c0d */
[----:B------:R-:W-:-:S05]  /*2810*/  PRMT R21, R12, 0x7610, R21 ;  /* 0x000076100c157816 */ /* 0x000fca0000000015 */
[----:B------:R0:W-:Y:S04]  /*2820*/  @P3 STG.E.U16 desc[UR36][R8.64+0x2], R21 ;  /* 0x0000021508003986 */ /* 0x0001e8000c101524 */
[----:B------:R-:W2:Y:S01]  /*2830*/  @P2 LDG.E.LTC128B.U16 R24, desc[UR36][R14.64] ;  /* 0x000000240e182981 */ /* 0x000ea2000c1e1520 */
[----:B------:R-:W-:Y:S01]  /*2840*/  IADD3 R20, P1, R10, R20, RZ ;  /* 0x000000140a147210 */ /* 0x000fe20007f3e0ff */
[----:B------:R-:W-:Y:S01]  /*2850*/  BSSY B1, `(.L_x_36) ;  /* 0x0000011000017945 */ /* 0x000fe20003800000 */
[----:B------:R-:W-:Y:S02]  /*2860*/  SHF.L.U64.HI R13, R59, 0x1, R60 ;  /* 0x000000013b0d7819 */ /* 0x000fe4000001023c */
[----:B------:R-:W-:Y:S01]  /*2870*/  ISETP.GT.AND P0, PT, R3, 0x8, P0 ;  /* 0x000000080300780c */ /* 0x000fe20000704270 */
[----:B0-----:R-:W-:Y:S01]  /*2880*/  IMAD.X R21, R11, 0x1, R77, P1 ;  /* 0x000000010b157824 */ /* 0x001fe200008e064d */
[----:B------:R-:W-:Y:S01]  /*2890*/  LEA R12, P1, R59, R8, 0x1 ;  /* 0x000000083b0c7211 */ /* 0x000fe200078208ff */
[----:B------:R-:W-:-:S04]  /*28a0*/  IMAD.WIDE.U32 R20, R69, R76, R20 ;  /* 0x0000004c45147225 */ /* 0x000fc800078e0014 */
[----:B------:R-:W-:Y:S01]  /*28b0*/  IMAD.X R13, R13, 0x1, R9, P1 ;  /* 0x000000010d0d7824 */ /* 0x000fe200008e0609 */
[----:B------:R-:W-:Y:S01]  /*28c0*/  LEA R10, P3, R20, R80, 0x1 ;  /* 0x00000050140a7211 */ /* 0x000fe200078608ff */
[----:B------:R-:W-:-:S05]  /*28d0*/  IMAD.IADD R11, R73, 0x1, R21 ;  /* 0x00000001490b7824 */ /* 0x000fca00078e0215 */
[----:B------:R-:W-:Y:S01]  /*28e0*/  LEA.HI.X R11, R20, R81, R11, 0x1, P3 ;  /* 0x00000051140b7211 */ /* 0x000fe200018f0c0b */
[----:B--2---:R-:W-:-:S05]  /*28f0*/  HADD2.F32 R5, -RZ, R24.H0_H0 ;  /* 0x20000018ff057230 */ /* 0x004fca0000004100 */
[----:B------:R-:W-:-:S04]  /*2900*/  FMUL R5, R5, R58 ;  /* 0x0000003a05057220 */ /* 0x000fc80000400000 */
[----:B------:R-:W-:-:S05]  /*2910*/  FFMA R5, R26, R23, R5 ;  /* 0x000000171a057223 */ /* 0x000fca0000000005 */
[----:B------:R-:W-:-:S05]  /*2920*/  F2FP.F16.F32.PACK_AB R5, RZ, R5 ;  /* 0x00000005ff05723e */ /* 0x000fca00000000ff */
[----:B------:R0:W-:Y:S01]  /*2930*/  @P2 STG.E.U16 desc[UR36][R12.64], R5 ;  /* 0x000000050c002986 */ /* 0x0001e2000c101524 */
[----:B------:R-:W-:Y:S05]  /*2940*/  @!P0 BRA `(.L_x_37) ;  /* 0x0000000000048947 */ /* 0x000fea0003800000 */
[----:B------:R2:W5:Y:S02]  /*2950*/  LDG.E.LTC128B.U16 R24, desc[UR36][R10.64+0x2] ;  /* 0x000002240a187981 */ /* 0x000564000c1e1520 */
.L_x_37:
[----:B------:R-:W-:Y:S05]  /*2960*/  BSYNC B1 ;  /* 0x0000000000017941 */ /* 0x000fea0003800000 */
.L_x_36:
[----:B0----5:R-:W-:Y:S01]  /*2970*/  HADD2.F32 R5, -RZ, R24.H0_H0 ;  /* 0x20000018ff057230 */ /* 0x021fe20000004100 */
[----:B------:R-:W-:Y:S01]  /*2980*/  ISETP.GT.AND P1, PT, R4, 0x8, PT ;  /* 0x000000080400780c */ /* 0x000fe20003f24270 */
[----:B------:R-:W-:Y:S03]  /*2990*/  BSSY B1, `(.L_x_38) ;  /* 0x0000008000017945 */ /* 0x000fe60003800000 */
[----:B------:R-:W-:Y:S01]  /*29a0*/  FMUL R14, R5, R58 ;  /* 0x0000003a050e7220 */ /* 0x000fe20000400000 */
[----:B------:R-:W-:-:S03]  /*29b0*/  ISETP.GT.AND P2, PT, R3, RZ, P1 ;  /* 0x000000ff0300720c */ /* 0x000fc60000f44270 */
[----:B------:R-:W-:-:S05]  /*29c0*/  FFMA R14, R27, R23, R14 ;  /* 0x000000171b0e7223 */ /* 0x000fca000000000e */
[----:B------:R-:W-:-:S05]  /*29d0*/  F2FP.F16.F32.PACK_AB R14, RZ, R14 ;  /* 0x0000000eff0e723e */ /* 0x000fca00000000ff */
[----:B------:R0:W-:Y:S01]  /*29e0*/  @P0 STG.E.U16 desc[UR36][R12.64+0x2], R14 ;  /* 0x0000020e0c000986 */ /* 0x0001e2000c101524 */
[----:B------:R-:W-:Y:S05]  /*29f0*/  @!P2 BRA `(.L_x_39) ;  /* 0x000000000004a947 */ /* 0x000fea0003800000 */
[----:B------:R3:W5:Y:S02]  /*2a00*/  LDG.E.LTC128B.U16 R24, desc[UR36][R6.64+0x10] ;  /* 0x0000102406187981 */ /* 0x000764000c1e1520 */
.L_x_39:
[----:B------:R-:W-:Y:S05]  /*2a10*/  BSYNC B1 ;  /* 0x0000000000017941 */ /* 0x000fea0003800000 */
.L_x_38:
[----:B-----5:R-:W-:Y:S01]  /*2a20*/  HADD2.F32 R5, -RZ, R24.H0_H0 ;  /* 0x20000018ff057230 */ /* 0x020fe20000004100 */
        /* <DEDUP_REMOVED lines=9> */
.L_x_41:
[----:B------:R-:W-:Y:S05]  /*2ac0*/  BSYNC B1 ;  /* 0x0000000000017941 */ /* 0x000fea0003800000 */
.L_x_40:
[----:B----45:R-:W-:Y:S01]  /*2ad0*/  HADD2.F32 R5, -RZ, R24.H0_H0 ;  /* 0x20000018ff057230 */ /* 0x030fe20000004100 */
[----:B------:R-:W-:Y:S01]  /*2ae0*/  ISETP.GT.AND P1, PT, R3, 0x8, P1 ;  /* 0x000000080300780c */ /* 0x000fe20000f24270 */
[----:B------:R-:W-:Y:S03]  /*2af0*/  BSSY B1, `(.L_x_42) ;  /* 0x0000007000017945 */ /* 0x000fe60003800000 */
[----:B0-----:R-:W-:-:S04]  /*2b00*/  FMUL R14, R5, R58 ;  /* 0x0000003a050e7220 */ /* 0x001fc80000400000 */
[----:B------:R-:W-:-:S05]  /*2b10*/  FFMA R14, R29, R23, R14 ;  /* 0x000000171d0e7223 */ /* 0x000fca000000000e */
[----:B------:R-:W-:-:S05]  /*2b20*/  F2FP.F16.F32.PACK_AB R14, RZ, R14 ;  /* 0x0000000eff0e723e */ /* 0x000fca00000000ff */
[----:B------:R0:W-:Y:S01]  /*2b30*/  @P3 STG.E.U16 desc[UR36][R8.64+0x12], R14 ;  /* 0x0000120e08003986 */ /* 0x0001e2000c101524 */
[----:B------:R-:W-:Y:S05]  /*2b40*/  @!P1 BRA `(.L_x_43) ;  /* 0x0000000000049947 */ /* 0x000fea0003800000 */
[----:B------:R4:W5:Y:S02]  /*2b50*/  LDG.E.LTC128B.U16 R24, desc[UR36][R10.64+0x10] ;  /* 0x000010240a187981 */ /* 0x000964000c1e1520 */
.L_x_43:
[----:B------:R-:W-:Y:S05]  /*2b60*/  BSYNC B1 ;  /* 0x0000000000017941 */ /* 0x000fea0003800000 */
.L_x_42:
[----:B-----5:R-:W-:Y:S01]  /*2b70*/  HADD2.F32 R5, -RZ, R24.H0_H0 ;  /* 0x20000018ff057230 */ /* 0x020fe20000004100 */
[----:B------:R-:W-:Y:S01]  /*2b80*/  ISETP.GT.AND P0, PT, R3, 0x8, P0 ;  /* 0x000000080300780c */ /* 0x000fe20000704270 */
[----:B------:R-:W-:Y:S03]  /*2b90*/  BSSY B1, `(.L_x_44) ;  /* 0x0000007000017945 */ /* 0x000fe60003800000 */
[----:B------:R-:W-:-:S04]  /*2ba0*/  FMUL R5, R5, R58 ;  /* 0x0000003a05057220 */ /* 0x000fc80000400000 */
[----:B------:R-:W-:-:S05]  /*2bb0*/  FFMA R5, R30, R23, R5 ;  /* 0x000000171e057223 */ /* 0x000fca0000000005 */
[----:B------:R-:W-:-:S05]  /*2bc0*/  F2FP.F16.F32.PACK_AB R5, RZ, R5 ;  /* 0x00000005ff05723e */ /* 0x000fca00000000ff */
[----:B------:R0:W-:Y:S01]  /*2bd0*/  @P1 STG.E.U16 desc[UR36][R12.64+0x10], R5 ;  /* 0x000010050c001986 */ /* 0x0001e2000c101524 */
[----:B------:R-:W-:Y:S05]  /*2be0*/  @!P0 BRA `(.L_x_45) ;  /* 0x0000000000048947 */ /* 0x000fea0003800000 */
[----:B------:R0:W5:Y:S02]  /*2bf0*/  LDG.E.LTC128B.U16 R24, desc[UR36][R10.64+0x12] ;  /* 0x000012240a187981 */ /* 0x000164000c1e1520 */
.L_x_45:
[----:B------:R-:W-:Y:S05]  /*2c00*/  BSYNC B1 ;  /* 0x0000000000017941 */ /* 0x000fea0003800000 */
.L_x_44:
        /* <DEDUP_REMOVED lines=10> */
.L_x_47:
[----:B------:R-:W-:Y:S05]  /*2cb0*/  BSYNC B1 ;  /* 0x0000000000017941 */ /* 0x000fea0003800000 */
.L_x_46:
        /* <DEDUP_REMOVED lines=10> */
.L_x_49:
[----:B------:R-:W-:Y:S05]  /*2d60*/  BSYNC B1 ;  /* 0x0000000000017941 */ /* 0x000fea0003800000 */
.L_x_48:
[----:B0----5:R-:W-:Y:S01]  /*2d70*/  HADD2.F32 R5, -RZ, R24.H0_H0 ;  /* 0x20000018ff057230 */ /* 0x021fe20000004100 */
        /* <DEDUP_REMOVED lines=8> */
.L_x_51:
[----:B------:R-:W-:Y:S05]  /*2e00*/  BSYNC B1 ;  /* 0x0000000000017941 */ /* 0x000fea0003800000 */
.L_x_50:
        /* <DEDUP_REMOVED lines=9> */
.L_x_53:
[----:B------:R-:W-:Y:S05]  /*2ea0*/  BSYNC B1 ;  /* 0x0000000000017941 */ /* 0x000fea0003800000 */
.L_x_52:
        /* <DEDUP_REMOVED lines=10> */
.L_x_55:
[----:B------:R-:W-:Y:S05]  /*2f50*/  BSYNC B1 ;  /* 0x0000000000017941 */ /* 0x000fea0003800000 */
.L_x_54:
        /* <DEDUP_REMOVED lines=10> */
.L_x_57:
[----:B------:R-:W-:Y:S05]  /*3000*/  BSYNC B1 ;  /* 0x0000000000017941 */ /* 0x000fea0003800000 */
.L_x_56:
        /* <DEDUP_REMOVED lines=9> */
.L_x_59:
[----:B------:R-:W-:Y:S05]  /*30a0*/  BSYNC B1 ;  /* 0x0000000000017941 */ /* 0x000fea0003800000 */
.L_x_58:
        /* <DEDUP_REMOVED lines=9> */
.L_x_61:
[----:B------:R-:W-:Y:S05]  /*3140*/  BSYNC B1 ;  /* 0x0000000000017941 */ /* 0x000fea0003800000 */
.L_x_60:
        /* <DEDUP_REMOVED lines=10> */
.L_x_63:
[----:B------:R-:W-:Y:S05]  /*31f0*/  BSYNC B1 ;  /* 0x0000000000017941 */ /* 0x000fea0003800000 */
.L_x_62:
        /* <DEDUP_REMOVED lines=10> */
.L_x_65:
[----:B------:R-:W-:Y:S05]  /*32a0*/  BSYNC B1 ;  /* 0x0000000000017941 */ /* 0x000fea0003800000 */
.L_x_64:
        /* <DEDUP_REMOVED lines=9> */
.L_x_67:
[----:B------:R-:W-:Y:S05]  /*3340*/  BSYNC B1 ;  /* 0x0000000000017941 */ /* 0x000fea0003800000 */
.L_x_66:
        /* <DEDUP_REMOVED lines=9> */
.L_x_69:
[----:B------:R-:W-:Y:S05]  /*33e0*/  BSYNC B1 ;  /* 0x0000000000017941 */ /* 0x000fea0003800000 */
.L_x_68:
        /* <DEDUP_REMOVED lines=10> */
.L_x_71:
[----:B------:R-:W-:Y:S05]  /*3490*/  BSYNC B1 ;  /* 0x0000000000017941 */ /* 0x000fea0003800000 */
.L_x_70:
        /* <DEDUP_REMOVED lines=10> */
.L_x_73:
[----:B------:R-:W-:Y:S05]  /*3540*/  BSYNC B1 ;  /* 0x0000000000017941 */ /* 0x000fea0003800000 */
.L_x_72:
        /* <DEDUP_REMOVED lines=9> */
.L_x_75:
[----:B------:R-:W-:Y:S05]  /*35e0*/  BSYNC B1 ;  /* 0x0000000000017941 */ /* 0x000fea0003800000 */
.L_x_74:
        /* <DEDUP_REMOVED lines=9> */
.L_x_77:
[----:B------:R-:W-:Y:S05]  /*3680*/  BSYNC B1 ;  /* 0x0000000000017941 */ /* 0x000fea0003800000 */
.L_x_76:
        /* <DEDUP_REMOVED lines=10> */
.L_x_79:
[----:B------:R-:W-:Y:S05]  /*3730*/  BSYNC B1 ;  /* 0x0000000000017941 */ /* 0x000fea0003800000 */
.L_x_78:
        /* <DEDUP_REMOVED lines=10> */
.L_x_81:
[----:B------:R-:W-:Y:S05]  /*37e0*/  BSYNC B1 ;  /* 0x0000000000017941 */ /* 0x000fea0003800000 */
.L_x_80:
        /* <DEDUP_REMOVED lines=9> */
.L_x_83:
[----:B------:R-:W-:Y:S05]  /*3880*/  BSYNC B1 ;  /* 0x0000000000017941 */ /* 0x000fea0003800000 */
.L_x_82:
        /* <DEDUP_REMOVED lines=9> */
.L_x_85:
[----:B------:R-:W-:Y:S05]  /*3920*/  BSYNC B1 ;  /* 0x0000000000017941 */ /* 0x000fea0003800000 */
.L_x_84:
        /* <DEDUP_REMOVED lines=10> */
.L_x_87:
[----:B------:R-:W-:Y:S05]  /*39d0*/  BSYNC B1 ;  /* 0x0000000000017941 */ /* 0x000fea0003800000 */
.L_x_86:
[----:B-----5:R-:W-:Y:S01]  /*39e0*/  HADD2.F32 R5, -RZ, R24.H0_H0 ;  /* 0x20000018ff057230 */ /* 0x020fe20000004100 */
[----:B------:R-:W-:Y:S01]  /*39f0*/  ISETP.GT.AND P0, PT, R4, 0x39, PT ;  /* 0x000000390400780c */ /* 0x000fe20003f04270 */
[----:B------:R-:W-:Y:S01]  /*3a00*/  @P2 IMAD.MOV.U32 R4, RZ, RZ, R8 ;  /* 0x000000ffff042224 */ /* 0x000fe200078e0008 */
[----:B------:R-:W-:Y:S02]  /*3a10*/  BSSY B1, `(.L_x_88) ;  /* 0x000000a000017945 */ /* 0x000fe40003800000 */
[----:B------:R-:W-:Y:S01]  /*3a20*/  FMUL R5, R5, R58 ;  /* 0x0000003a05057220 */ /* 0x000fe20000400000 */
[----:B------:R-:W-:-:S03]  /*3a30*/  ISETP.GT.AND P3, PT, R3, RZ, P0 ;  /* 0x000000ff0300720c */ /* 0x000fc60000764270 */
[----:B------:R-:W-:-:S05]  /*3a40*/  FFMA R5, R52, R23, R5 ;  /* 0x0000001734057223 */ /* 0x000fca0000000005 */
[----:B------:R-:W-:-:S04]  /*3a50*/  F2FP.F16.F32.PACK_AB R5, RZ, R5 ;  /* 0x00000005ff05723e */ /* 0x000fc800000000ff */
[----:B0-----:R-:W-:Y:S01]  /*3a60*/  PRMT R14, R5, 0x7610, R14 ;  /* 0x00007610050e7816 */ /* 0x001fe2000000000e */
[----:B------:R-:W-:-:S05]  /*3a70*/  @P2 IMAD.MOV.U32 R5, RZ, RZ, R9 ;  /* 0x000000ffff052224 */ /* 0x000fca00078e0009 */
[----:B------:R0:W-:Y:S01]  /*3a80*/  @P2 STG.E.U16 desc[UR36][R4.64+0x70], R14 ;  /* 0x0000700e04002986 */ /* 0x0001e2000c101524 */
[----:B------:R-:W-:Y:S05]  /*3a90*/  @!P3 BRA `(.L_x_89) ;  /* 0x000000000004b947 */ /* 0x000fea0003800000 */
[----:B------:R0:W5:Y:S02]  /*3aa0*/  LDG.E.LTC128B.U16 R24, desc[UR36][R6.64+0x72] ;  /* 0x0000722406187981 */ /* 0x000164000c1e1520 */
.L_x_89:
[----:B------:R-:W-:Y:S05]  /*3ab0*/  BSYNC B1 ;  /* 0x0000000000017941 */ /* 0x000fea0003800000 */
.L_x_88:
        /* <DEDUP_REMOVED lines=9> */
.L_x_91:
[----:B------:R-:W-:Y:S05]  /*3b50*/  BSYNC B1 ;  /* 0x0000000000017941 */ /* 0x000fea0003800000 */
.L_x_90:
[----:B-----5:R-:W-:Y:S01]  /*3b60*/  HADD2.F32 R5, -RZ, R24.H0_H0 ;  /* 0x20000018ff057230 */ /* 0x020fe20000004100 */
[----:B------:R-:W-:Y:S01]  /*3b70*/  ISETP.GT.AND P0, PT, R3, 0x8, P0 ;  /* 0x000000080300780c */ /* 0x000fe20000704270 */
[----:B0-----:R-:W-:Y:S01]  /*3b80*/  @P1 IMAD.MOV.U32 R4, RZ, RZ, R12 ;  /* 0x000000ffff041224 */ /* 0x001fe200078e000c */
[----:B------:R-:W-:Y:S02]  /*3b90*/  BSSY B1, `(.L_x_92) ;  /* 0x0000009000017945 */ /* 0x000fe40003800000 */
[----:B------:R-:W-:-:S04]  /*3ba0*/  FMUL R5, R5, R58 ;  /* 0x0000003a05057220 */ /* 0x000fc80000400000 */
[----:B------:R-:W-:-:S05]  /*3bb0*/  FFMA R5, R54, R23, R5 ;  /* 0x0000001736057223 */ /* 0x000fca0000000005 */
[----:B------:R-:W-:-:S04]  /*3bc0*/  F2FP.F16.F32.PACK_AB R5, RZ, R5 ;  /* 0x00000005ff05723e */ /* 0x000fc800000000ff */
[----:B-1-3--:R-:W-:Y:S01]  /*3bd0*/  PRMT R6, R5, 0x7610, R6 ;  /* 0x0000761005067816 */ /* 0x00afe20000000006 */
[----:B------:R-:W-:-:S05]  /*3be0*/  @P1 IMAD.MOV.U32 R5, RZ, RZ, R13 ;  /* 0x000000ffff051224 */ /* 0x000fca00078e000d */
[----:B------:R0:W-:Y:S01]  /*3bf0*/  @P1 STG.E.U16 desc[UR36][R4.64+0x70], R6 ;  /* 0x0000700604001986 */ /* 0x0001e2000c101524 */
[----:B------:R-:W-:Y:S05]  /*3c00*/  @!P0 BRA `(.L_x_93) ;  /* 0x0000000000048947 */ /* 0x000fea0003800000 */
[----:B------:R1:W5:Y:S02]  /*3c10*/  LDG.E.LTC128B.U16 R24, desc[UR36][R10.64+0x72] ;  /* 0x000072240a187981 */ /* 0x000364000c1e1520 */
.L_x_93:
[----:B------:R-:W-:Y:S05]  /*3c20*/  BSYNC B1 ;  /* 0x0000000000017941 */ /* 0x000fea0003800000 */
.L_x_92:
[----:B------:R-:W-:Y:S05]  /*3c30*/  @!P0 BRA `(.L_x_94) ;  /* 0x0000000800a88947 */ /* 0x000fea0003800000 */
[----:B-----5:R-:W-:-:S05]  /*3c40*/  HADD2.F32 R3, -RZ, R24.H0_H0 ;  /* 0x20000018ff037230 */ /* 0x020fca0000004100 */
[----:B0-----:R-:W-:-:S04]  /*3c50*/  FMUL R4, R3, R58 ;  /* 0x0000003a03047220 */ /* 0x001fc80000400000 */
[----:B------:R-:W-:-:S05]  /*3c60*/  FFMA R4, R55, R23, R4 ;  /* 0x0000001737047223 */ /* 0x000fca0000000004 */
[----:B------:R-:W-:-:S05]  /*3c70*/  F2FP.F16.F32.PACK_AB R4, RZ, R4 ;  /* 0x00000004ff04723e */ /* 0x000fca00000000ff */
[----:B------:R3:W-:Y:S01]  /*3c80*/  STG.E.U16 desc[UR36][R12.64+0x72], R4 ;  /* 0x000072040c007986 */ /* 0x0007e2000c101524 */
[----:B------:R-:W-:Y:S05]  /*3c90*/  BRA `(.L_x_94) ;  /* 0x0000000800907947 */ /* 0x000fea0003800000 */
.L_x_33:
[----:B------:R-:W-:Y:S01]  /*3ca0*/  ISETP.GT.AND P3, PT, R4, 0x1, PT ;  /* 0x000000010400780c */ /* 0x000fe20003f64270 */
[----:B------:R-:W-:Y:S01]  /*3cb0*/  ULDC.64 UR4, c[0x0][0x5c0] ;  /* 0x0001700000047ab9 */ /* 0x000fe20000000a00 */
[-C--:B------:R-:W-:Y:S01]  /*3cc0*/  FMUL R24, R24, R23.reuse ;  /* 0x0000001718187220 */ /* 0x080fe20000400000 */
[----:B------:R-:W-:Y:S01]  /*3cd0*/  LEA R6, P4, R72, UR4, 0x1 ;  /* 0x0000000448067c11 */ /* 0x000fe2000f8808ff */
[-C--:B------:R-:W-:Y:S01]  /*3ce0*/  FMUL R25, R25, R23.reuse ;  /* 0x0000001719197220 */ /* 0x080fe20000400000 */
[----:B------:R-:W-:Y:S01]  /*3cf0*/  ISETP.GT.AND P0, PT, R3, RZ, P3 ;  /* 0x000000ff0300720c */ /* 0x000fe20001f04270 */
[-C--:B------:R-:W-:Y:S01]  /*3d00*/  FMUL R26, R26, R23.reuse ;  /* 0x000000171a1a7220 */ /* 0x080fe20000400000 */
[----:B------:R-:W-:Y:S01]  /*3d10*/  F2FP.F16.F32.PACK_AB R24, RZ, R24 ;  /* 0x00000018ff18723e */ /* 0x000fe200000000ff */
[-C--:B------:R-:W-:Y:S01]  /*3d20*/  FMUL R27, R27, R23.reuse ;  /* 0x000000171b1b7220 */ /* 0x080fe20000400000 */
[----:B------:R-:W-:Y:S01]  /*3d30*/  LEA.HI.X R7, R72, UR5, R83, 0x1, P4 ;  /* 0x0000000548077c11 */ /* 0x000fe2000a0f0c53 */
[----:B------:R-:W-:Y:S01]  /*3d40*/  FMUL R28, R28, R23 ;  /* 0x000000171c1c7220 */ /* 0x000fe20000400000 */
[----:B------:R-:W-:Y:S01]  /*3d50*/  F2FP.F16.F32.PACK_AB R25, RZ, R25 ;  /* 0x00000019ff19723e */ /* 0x000fe200000000ff */
[-C--:B------:R-:W-:Y:S01]  /*3d60*/  FMUL R29, R29, R23.reuse ;  /* 0x000000171d1d7220 */ /* 0x080fe20000400000 */
[----:B------:R-:W-:Y:S01]  /*3d70*/  ISETP.GT.AND P2, PT, R3, 0x8, P2 ;  /* 0x000000080300780c */ /* 0x000fe20001744270 */
[----:B------:R-:W-:Y:S01]  /*3d80*/  @P1 STG.E.U16 desc[UR36][R6.64], R24 ;  /* 0x0000001806001986 */ /* 0x000fe2000c101524 */
[----:B------:R-:W-:Y:S01]  /*3d90*/  ISETP.GT.AND P1, PT, R4, 0x8, PT ;  /* 0x000000080400780c */ /* 0x000fe20003f24270 */
[-C--:B------:R-:W-:Y:S01]  /*3da0*/  FMUL R30, R30, R23.reuse ;  /* 0x000000171e1e7220 */ /* 0x080fe20000400000 */
[C---:B------:R-:W-:Y:S01]  /*3db0*/  SHF.L.U64.HI R5, R59.reuse, 0x1, R60 ;  /* 0x000000013b057819 */ /* 0x040fe2000001023c */
[----:B------:R-:W-:Y:S01]  /*3dc0*/  @P0 STG.E.U16 desc[UR36][R6.64+0x2], R25 ;  /* 0x0000021906000986 */ /* 0x000fe2000c101524 */
[----:B------:R-:W-:Y:S01]  /*3dd0*/  LEA R8, P5, R59, R6, 0x1 ;  /* 0x000000063b087211 */ /* 0x000fe200078a08ff */
[-C--:B------:R-:W-:Y:S01]  /*3de0*/  FMUL R31, R31, R23.reuse ;  /* 0x000000171f1f7220 */ /* 0x080fe20000400000 */
[----:B------:R-:W-:Y:S01]  /*3df0*/  ISETP.GT.AND P3, PT, R3, 0x8, P3 ;  /* 0x000000080300780c */ /* 0x000fe20001f64270 */
[-C--:B------:R-:W-:Y:S01]  /*3e00*/  FMUL R32, R32, R23.reuse ;  /* 0x0000001720207220 */ /* 0x080fe20000400000 */
[----:B------:R-:W-:Y:S01]  /*3e10*/  ISETP.GT.AND P0, PT, R4, 0x9, PT ;  /* 0x000000090400780c */ /* 0x000fe20003f04270 */
[----:B------:R-:W-:Y:S01]  /*3e20*/  IMAD.X R9, R5, 0x1, R7, P5 ;  /* 0x0000000105097824 */ /* 0x000fe200028e0607 */
[----:B------:R-:W-:Y:S01]  /*3e30*/  ISETP.GT.AND P4, PT, R3, RZ, P1 ;  /* 0x000000ff0300720c */ /* 0x000fe20000f84270 */
[-C--:B------:R-:W-:Y:S01]  /*3e40*/  FMUL R33, R33, R23.reuse ;  /* 0x0000001721217220 */ /* 0x080fe20000400000 */
[----:B------:R-:W-:Y:S01]  /*3e50*/  F2FP.F16.F32.PACK_AB R26, RZ, R26 ;  /* 0x0000001aff1a723e */ /* 0x000fe200000000ff */
[-C--:B------:R-:W-:Y:S01]  /*3e60*/  FMUL R34, R34, R23.reuse ;  /* 0x0000001722227220 */ /* 0x080fe20000400000 */
[----:B------:R-:W-:Y:S01]  /*3e70*/  ISETP.GT.AND P5, PT, R3, RZ, P0 ;  /* 0x000000ff0300720c */ /* 0x000fe200007a4270 */
[----:B------:R-:W-:Y:S01]  /*3e80*/  FMUL R35, R35, R23 ;  /* 0x0000001723237220 */ /* 0x000fe20000400000 */
[----:B------:R-:W-:Y:S01]  /*3e90*/  F2FP.F16.F32.PACK_AB R27, RZ, R27 ;  /* 0x0000001bff1b723e */ /* 0x000fe200000000ff */
[----:B------:R-:W-:Y:S01]  /*3ea0*/  @P2 STG.E.U16 desc[UR36][R8.64], R26 ;  /* 0x0000001a08002986 */ /* 0x000fe2000c101524 */
[----:B------:R-:W-:Y:S01]  /*3eb0*/  F2FP.F16.F32.PACK_AB R28, RZ, R28 ;  /* 0x0000001cff1c723e */ /* 0x000fe200000000ff */
[-C--:B------:R-:W-:Y:S01]  /*3ec0*/  FMUL R36, R36, R23.reuse ;  /* 0x0000001724247220 */ /* 0x080fe20000400000 */
[----:B------:R-:W-:Y:S01]  /*3ed0*/  ISETP.GT.AND P2, PT, R3, 0x8, P1 ;  /* 0x000000080300780c */ /* 0x000fe20000f44270 */
[----:B------:R-:W-:Y:S01]  /*3ee0*/  @P3 STG.E.U16 desc[UR36][R8.64+0x2], R27 ;  /* 0x0000021b08003986 */ /* 0x000fe2000c101524 */
[----:B------:R-:W-:Y:S01]  /*3ef0*/  ISETP.GT.AND P1, PT, R4, 0x10, PT ;  /* 0x000000100400780c */ /* 0x000fe20003f24270 */
[----:B------:R-:W-:Y:S01]  /*3f00*/  FMUL R37, R37, R23 ;  /* 0x0000001725257220 */ /* 0x000fe20000400000 */
[----:B------:R-:W-:Y:S01]  /*3f10*/  F2FP.F16.F32.PACK_AB R29, RZ, R29 ;  /* 0x0000001dff1d723e */ /* 0x000fe200000000ff */
[----:B------:R-:W-:Y:S01]  /*3f20*/  @P4 STG.E.U16 desc[UR36][R6.64+0x10], R28 ;  /* 0x0000101c06004986 */ /* 0x000fe2000c101524 */
[C---:B------:R-:W-:Y:S01]  /*3f30*/  ISETP.GT.AND P3, PT, R3.reuse, 0x8, P0 ;  /* 0x000000080300780c */ /* 0x040fe20000764270 */
[-C--:B------:R-:W-:Y:S01]  /*3f40*/  FMUL R38, R38, R23.reuse ;  /* 0x0000001726267220 */ /* 0x080fe20000400000 */
[----:B------:R-:W-:Y:S01]  /*3f50*/  ISETP.GT.AND P0, PT, R4, 0x11, PT ;  /* 0x000000110400780c */ /* 0x000fe20003f04270 */
[----:B------:R-:W-:Y:S01]  /*3f60*/  @P5 STG.E.U16 desc[UR36][R6.64+0x12], R29 ;  /* 0x0000121d06005986 */ /* 0x000fe2000c101524 */
        /* <DEDUP_REMOVED lines=42> */
[----:B------:R-:W-:Y:S01]  /*4210*/  ISETP.GT.AND P5, PT, R3, RZ, P0 ;  /* 0x000000ff0300720c */ /* 0x000fe200007a4270 */
[-C--:B------:R-:W-:Y:S01]  /*4220*/  FMUL R52, R52, R23.reuse ;  /* 0x0000001734347220 */ /* 0x080fe20000400000 */
[----:B------:R-:W-:Y:S01]  /*4230*/  F2FP.F16.F32.PACK_AB R38, RZ, R38 ;  /* 0x00000026ff26723e */ /* 0x000fe200000000ff */
[----:B------:R-:W-:Y:S01]  /*4240*/  FMUL R53, R53, R23 ;  /* 0x0000001735357220 */ /* 0x000fe20000400000 */
[----:B------:R-:W-:Y:S01]  /*4250*/  F2FP.F16.F32.PACK_AB R39, RZ, R39 ;  /* 0x00000027ff27723e */ /* 0x000fe200000000ff */
[----:B------:R-:W-:Y:S01]  /*4260*/  FMUL R54, R54, R23 ;  /* 0x0000001736367220 */ /* 0x000fe20000400000 */
[----:B------:R-:W-:Y:S01]  /*4270*/  F2FP.F16.F32.PACK_AB R40, RZ, R40 ;  /* 0x00000028ff28723e */ /* 0x000fe200000000ff */
[----:B------:R-:W-:Y:S01]  /*4280*/  @P2 STG.E.U16 desc[UR36][R8.64+0x30], R38 ;  /* 0x0000302608002986 */ /* 0x000fe2000c101524 */
[----:B------:R-:W-:Y:S01]  /*4290*/  F2FP.F16.F32.PACK_AB R41, RZ, R41 ;  /* 0x00000029ff29723e */ /* 0x000fe200000000ff */
[----:B------:R-:W-:Y:S01]  /*42a0*/  FMUL R55, R55, R23 ;  /* 0x0000001737377220 */ /* 0x000fe20000400000 */
[C---:B------:R-:W-:Y:S01]  /*42b0*/  ISETP.GT.AND P1, PT, R3.reuse, 0x8, P1 ;  /* 0x000000080300780c */ /* 0x040fe20000f24270 */
[----:B------:R-:W-:Y:S01]  /*42c0*/  @P3 STG.E.U16 desc[UR36][R8.64+0x32], R39 ;  /* 0x0000322708003986 */ /* 0x000fe2000c101524 */
[----:B------:R-:W-:-:S02]  /*42d0*/  ISETP.GT.AND P2, PT, R3, 0x8, P0 ;  /* 0x000000080300780c */ /* 0x000fc40000744270 */
[C---:B------:R-:W-:Y:S01]  /*42e0*/  ISETP.GT.AND P0, PT, R4.reuse, 0x29, PT ;  /* 0x000000290400780c */ /* 0x040fe20003f04270 */
[----:B------:R-:W-:Y:S01]  /*42f0*/  @P4 STG.E.U16 desc[UR36][R6.64+0x40], R40 ;  /* 0x0000402806004986 */ /* 0x000fe2000c101524 */
[----:B------:R-:W-:Y:S02]  /*4300*/  ISETP.GT.AND P4, PT, R4, 0x28, PT ;  /* 0x000000280400780c */ /* 0x000fe40003f84270 */
[----:B------:R-:W-:Y:S01]  /*4310*/  F2FP.F16.F32.PACK_AB R42, RZ, R42 ;  /* 0x0000002aff2a723e */ /* 0x000fe200000000ff */
[----:B------:R-:W-:Y:S01]  /*4320*/  @P5 STG.E.U16 desc[UR36][R6.64+0x42], R41 ;  /* 0x0000422906005986 */ /* 0x000fe2000c101524 */
[C---:B------:R-:W-:Y:S02]  /*4330*/  ISETP.GT.AND P5, PT, R3.reuse, RZ, P4 ;  /* 0x000000ff0300720c */ /* 0x040fe400027a4270 */
[----:B------:R-:W-:Y:S01]  /*4340*/  ISETP.GT.AND P3, PT, R3, RZ, P0 ;  /* 0x000000ff0300720c */ /* 0x000fe20000764270 */
[----:B------:R-:W-:Y:S01]  /*4350*/  @P1 STG.E.U16 desc[UR36][R8.64+0x40], R42 ;  /* 0x0000402a08001986 */ /* 0x000fe2000c101524 */
[----:B------:R-:W-:-:S02]  /*4360*/  F2FP.F16.F32.PACK_AB R43, RZ, R43 ;  /* 0x0000002bff2b723e */ /* 0x000fc400000000ff */
[----:B------:R-:W-:Y:S02]  /*4370*/  F2FP.F16.F32.PACK_AB R44, RZ, R44 ;  /* 0x0000002cff2c723e */ /* 0x000fe400000000ff */
[C---:B------:R-:W-:Y:S01]  /*4380*/  ISETP.GT.AND P4, PT, R3.reuse, 0x8, P4 ;  /* 0x000000080300780c */ /* 0x040fe20002784270 */
[----:B------:R-:W-:Y:S01]  /*4390*/  @P2 STG.E.U16 desc[UR36][R8.64+0x42], R43 ;  /* 0x0000422b08002986 */ /* 0x000fe2000c101524 */
[----:B------:R-:W-:Y:S02]  /*43a0*/  F2FP.F16.F32.PACK_AB R45, RZ, R45 ;  /* 0x0000002dff2d723e */ /* 0x000fe400000000ff */
[C---:B------:R-:W-:Y:S01]  /*43b0*/  ISETP.GT.AND P2, PT, R4.reuse, 0x31, PT ;  /* 0x000000310400780c */ /* 0x040fe20003f44270 */
[----:B------:R-:W-:Y:S01]  /*43c0*/  @P5 STG.E.U16 desc[UR36][R6.64+0x50], R44 ;  /* 0x0000502c06005986 */ /* 0x000fe2000c101524 */
[----:B------:R-:W-:Y:S02]  /*43d0*/  ISETP.GT.AND P5, PT, R3, 0x8, P0 ;  /* 0x000000080300780c */ /* 0x000fe400007a4270 */
[C---:B------:R-:W-:Y:S01]  /*43e0*/  ISETP.GT.AND P1, PT, R4.reuse, 0x38, PT ;  /* 0x000000380400780c */ /* 0x040fe20003f24270 */
[----:B------:R-:W-:Y:S01]  /*43f0*/  @P3 STG.E.U16 desc[UR36][R6.64+0x52], R45 ;  /* 0x0000522d06003986 */ /* 0x000fe2000c101524 */
[----:B------:R-:W-:-:S02]  /*4400*/  ISETP.GT.AND P3, PT, R4, 0x30, PT ;  /* 0x000000300400780c */ /* 0x000fc40003f64270 */
[----:B------:R-:W-:Y:S01]  /*4410*/  ISETP.GT.AND P0, PT, R4, 0x39, PT ;  /* 0x000000390400780c */ /* 0x000fe20003f04270 */
[----:B------:R-:W-:Y:S01]  /*4420*/  @P4 IMAD.MOV.U32 R4, RZ, RZ, R8 ;  /* 0x000000ffff044224 */ /* 0x000fe200078e0008 */
[----:B------:R-:W-:Y:S01]  /*4430*/  F2FP.F16.F32.PACK_AB R46, RZ, R46 ;  /* 0x0000002eff2e723e */ /* 0x000fe200000000ff */
[----:B------:R-:W-:Y:S01]  /*4440*/  @P4 IMAD.MOV.U32 R5, RZ, RZ, R9 ;  /* 0x000000ffff054224 */ /* 0x000fe200078e0009 */
[----:B------:R-:W-:Y:S02]  /*4450*/  F2FP.F16.F32.PACK_AB R47, RZ, R47 ;  /* 0x0000002fff2f723e */ /* 0x000fe400000000ff */
[----:B------:R-:W-:Y:S02]  /*4460*/  F2FP.F16.F32.PACK_AB R48, RZ, R48 ;  /* 0x00000030ff30723e */ /* 0x000fe400000000ff */
[----:B------:R0:W-:Y:S01]  /*4470*/  @P4 STG.E.U16 desc[UR36][R4.64+0x50], R46 ;  /* 0x0000502e04004986 */ /* 0x0001e2000c101524 */
[----:B------:R-:W-:Y:S02]  /*4480*/  ISETP.GT.AND P4, PT, R3, RZ, P2 ;  /* 0x000000ff0300720c */ /* 0x000fe40001784270 */
[----:B------:R-:W-:-:S02]  /*4490*/  F2FP.F16.F32.PACK_AB R49, RZ, R49 ;  /* 0x00000031ff31723e */ /* 0x000fc400000000ff */
[----:B------:R-:W-:Y:S02]  /*44a0*/  ISETP.GT.AND P2, PT, R3, 0x8, P2 ;  /* 0x000000080300780c */ /* 0x000fe40001744270 */
[----:B------:R-:W-:Y:S02]  /*44b0*/  F2FP.F16.F32.PACK_AB R50, RZ, R50 ;  /* 0x00000032ff32723e */ /* 0x000fe400000000ff */
[----:B------:R-:W-:Y:S02]  /*44c0*/  F2FP.F16.F32.PACK_AB R51, RZ, R51 ;  /* 0x00000033ff33723e */ /* 0x000fe400000000ff */
[----:B------:R-:W-:Y:S01]  /*44d0*/  F2FP.F16.F32.PACK_AB R52, RZ, R52 ;  /* 0x00000034ff34723e */ /* 0x000fe200000000ff */
[----:B0-----:R-:W-:Y:S01]  /*44e0*/  @P5 IMAD.MOV.U32 R4, RZ, RZ, R8 ;  /* 0x000000ffff045224 */ /* 0x001fe200078e0008 */
[----:B------:R-:W-:Y:S01]  /*44f0*/  F2FP.F16.F32.PACK_AB R53, RZ, R53 ;  /* 0x00000035ff35723e */ /* 0x000fe200000000ff */
[----:B------:R-:W-:Y:S01]  /*4500*/  @P5 IMAD.MOV.U32 R5, RZ, RZ, R9 ;  /* 0x000000ffff055224 */ /* 0x000fe200078e0009 */
[----:B------:R-:W-:-:S02]  /*4510*/  F2FP.F16.F32.PACK_AB R54, RZ, R54 ;  /* 0x00000036ff36723e */ /* 0x000fc400000000ff */
[----:B------:R-:W-:Y:S02]  /*4520*/  F2FP.F16.F32.PACK_AB R55, RZ, R55 ;  /* 0x00000037ff37723e */ /* 0x000fe400000000ff */
[----:B------:R0:W-:Y:S01]  /*4530*/  @P5 STG.E.U16 desc[UR36][R4.64+0x52], R47 ;  /* 0x0000522f04005986 */ /* 0x0001e2000c101524 */
[C---:B------:R-:W-:Y:S02]  /*4540*/  ISETP.GT.AND P5, PT, R3.reuse, RZ, P3 ;  /* 0x000000ff0300720c */ /* 0x040fe40001fa4270 */
[----:B------:R-:W-:-:S11]  /*4550*/  ISETP.GT.AND P3, PT, R3, 0x8, P3 ;  /* 0x000000080300780c */ /* 0x000fd60001f64270 */
[----:B0-----:R-:W-:Y:S02]  /*4560*/  @P5 IMAD.MOV.U32 R4, RZ, RZ, R6 ;  /* 0x000000ffff045224 */ /* 0x001fe400078e0006 */
[----:B------:R-:W-:-:S05]  /*4570*/  @P5 IMAD.MOV.U32 R5, RZ, RZ, R7 ;  /* 0x000000ffff055224 */ /* 0x000fca00078e0007 */
[----:B------:R0:W-:Y:S01]  /*4580*/  @P5 STG.E.U16 desc[UR36][R4.64+0x60], R48 ;  /* 0x0000603004005986 */ /* 0x0001e2000c101524 */
[C---:B------:R-:W-:Y:S02]  /*4590*/  ISETP.GT.AND P5, PT, R3.reuse, RZ, P0 ;  /* 0x000000ff0300720c */ /* 0x040fe400007a4270 */
[----:B------:R-:W-:Y:S01]  /*45a0*/  ISETP.GT.AND P0, PT, R3, 0x8, P0 ;  /* 0x000000080300780c */ /* 0x000fe20000704270 */
[----:B0-----:R-:W-:Y:S02]  /*45b0*/  @P4 IMAD.MOV.U32 R4, RZ, RZ, R6 ;  /* 0x000000ffff044224 */ /* 0x001fe400078e0006 */
[----:B------:R-:W-:-:S05]  /*45c0*/  @P4 IMAD.MOV.U32 R5, RZ, RZ, R7 ;  /* 0x000000ffff054224 */ /* 0x000fca00078e0007 */
[----:B------:R0:W-:Y:S01]  /*45d0*/  @P4 STG.E.U16 desc[UR36][R4.64+0x62], R49 ;  /* 0x0000623104004986 */ /* 0x0001e2000c101524 */
[C---:B------:R-:W-:Y:S02]  /*45e0*/  ISETP.GT.AND P4, PT, R3.reuse, RZ, P1 ;  /* 0x000000ff0300720c */ /* 0x040fe40000f84270 */
[----:B------:R-:W-:Y:S01]  /*45f0*/  ISETP.GT.AND P1, PT, R3, 0x8, P1 ;  /* 0x000000080300780c */ /* 0x000fe20000f24270 */
[----:B0-----:R-:W-:Y:S02]  /*4600*/  @P3 IMAD.MOV.U32 R4, RZ, RZ, R8 ;  /* 0x000000ffff043224 */ /* 0x001fe400078e0008 */
[----:B------:R-:W-:-:S05]  /*4610*/  @P3 IMAD.MOV.U32 R5, RZ, RZ, R9 ;  /* 0x000000ffff053224 */ /* 0x000fca00078e0009 */
[----:B------:R0:W-:Y:S02]  /*4620*/  @P3 STG.E.U16 desc[UR36][R4.64+0x60], R50 ;  /* 0x0000603204003986 */ /* 0x0001e4000c101524 */
[----:B0-----:R-:W-:Y:S02]  /*4630*/  @P2 IMAD.MOV.U32 R4, RZ, RZ, R8 ;  /* 0x000000ffff042224 */ /* 0x001fe400078e0008 */
[----:B------:R-:W-:-:S05]  /*4640*/  @P2 IMAD.MOV.U32 R5, RZ, RZ, R9 ;  /* 0x000000ffff052224 */ /* 0x000fca00078e0009 */
[----:B------:R0:W-:Y:S02]  /*4650*/  @P2 STG.E.U16 desc[UR36][R4.64+0x62], R51 ;  /* 0x0000623304002986 */ /* 0x0001e4000c101524 */
[----:B0-----:R-:W-:Y:S02]  /*4660*/  @P4 IMAD.MOV.U32 R4, RZ, RZ, R6 ;  /* 0x000000ffff044224 */ /* 0x001fe400078e0006 */
[----:B------:R-:W-:-:S05]  /*4670*/  @P4 IMAD.MOV.U32 R5, RZ, RZ, R7 ;  /* 0x000000ffff054224 */ /* 0x000fca00078e0007 */
[----:B------:R0:W-:Y:S04]  /*4680*/  @P4 STG.E.U16 desc[UR36][R4.64+0x70], R52 ;  /* 0x0000703404004986 */ /* 0x0001e8000c101524 */
[----:B------:R1:W-:Y:S01]  /*4690*/  @P5 STG.E.U16 desc[UR36][R6.64+0x72], R53 ;  /* 0x0000723506005986 */ /* 0x0003e2000c101524 */
[----:B0-----:R-:W-:Y:S02]  /*46a0*/  @P1 IMAD.MOV.U32 R4, RZ, RZ, R8 ;  /* 0x000000ffff041224 */ /* 0x001fe400078e0008 */
[----:B------:R-:W-:-:S05]  /*46b0*/  @P1 IMAD.MOV.U32 R5, RZ, RZ, R9 ;  /* 0x000000ffff051224 */ /* 0x000fca00078e0009 */
[----:B------:R1:W-:Y:S04]  /*46c0*/  @P1 STG.E.U16 desc[UR36][R4.64+0x70], R54 ;  /* 0x0000703604001986 */ /* 0x0003e8000c101524 */
[----:B------:R1:W-:Y:S02]  /*46d0*/  @P0 STG.E.U16 desc[UR36][R8.64+0x72], R55 ;  /* 0x0000723708000986 */ /* 0x0003e4000c101524 */
.L_x_94:
[----:B------:R-:W-:Y:S05]  /*46e0*/  BSYNC B0 ;  /* 0x0000000000007941 */ /* 0x000fea0003800000 */
.L_x_32:
[----:B------:R-:W-:Y:S01]  /*46f0*/  IADD3 R16, P0, R16, UR38, RZ ;  /* 0x0000002610107c10 */ /* 0x000fe2000ff1e0ff */
[----:B------:R-:W-:Y:S01]  /*4700*/  ULDC.64 UR4, c[0x0][0x650] ;  /* 0x0001940000047ab9 */ /* 0x000fe20000000a00 */
[----:B------:R-:W-:Y:S01]  /*4710*/  PRMT R3, RZ, 0x7610, R3 ;  /* 0x00007610ff037816 */ /* 0x000fe20000000003 */
[----:B------:R-:W-:Y:S01]  /*4720*/  IMAD.MOV.U32 R70, RZ, RZ, -0x1 ;  /* 0xffffffffff467424 */ /* 0x000fe200078e00ff */
[----:B------:R-:W-:Y:S01]  /*4730*/  IADD3.X R17, R17, UR41, RZ, P0, !PT ;  /* 0x0000002911117c10 */ /* 0x000fe200087fe4ff */
[----:B------:R-:W-:Y:S01]  /*4740*/  IMAD.MOV.U32 R69, RZ, RZ, -0x1 ;  /* 0xffffffffff457424 */ /* 0x000fe200078e00ff */
[----:B------:R-:W-:-:S04]  /*4750*/  ISETP.GE.U32.AND P0, PT, R16, UR4, PT ;  /* 0x0000000410007c0c */ /* 0x000fc8000bf06070 */
[----:B------:R-:W-:-:S13]  /*4760*/  ISETP.GE.U32.AND.EX P0, PT, R17, UR5, PT, P0 ;  /* 0x0000000511007c0c */ /* 0x000fda000bf06100 */
[----:B------:R-:W-:Y:S05]  /*4770*/  @P0 BRA `(.L_x_95) ;  /* 0x00000004004c0947 */ /* 0x000fea0003800000 */
[----:B-12-4-:R-:W1:Y:S01]  /*4780*/  LDC.64 R10, c[0x0][0x628] ;  /* 0x00018a00ff0a7b82 */ /* 0x016e620000000a00 */
[----:B---3--:R-:W2:Y:S01]  /*4790*/  S2R R12, SR_CTAID.X ;  /* 0x00000000000c7919 */ /* 0x008ea20000002500 */
[----:B------:R-:W-:Y:S02]  /*47a0*/  IMAD.MOV.U32 R8, RZ, RZ, R16 ;  /* 0x000000ffff087224 */ /* 0x000fe400078e0010 */
[----:B------:R-:W-:Y:S01]  /*47b0*/  IMAD.MOV.U32 R9, RZ, RZ, R17 ;  /* 0x000000ffff097224 */ /* 0x000fe200078e0011 */
[----:B------:R-:W3:Y:S03]  /*47c0*/  S2R R20, SR_CTAID.Y ;  /* 0x0000000000147919 */ /* 0x000ee60000002600 */
[----:B------:R-:W4:Y:S08]  /*47d0*/  LDC R0, c[0x0][0x630] ;  /* 0x00018c00ff007b82 */ /* 0x000f300000000800 */
[----:B------:R-:W0:Y:S01]  /*47e0*/  LDC.64 R14, c[0x0][0x620] ;  /* 0x00018800ff0e7b82 */ /* 0x000e220000000a00 */
[----:B-1----:R-:W-:-:S04]  /*47f0*/  ISETP.NE.U32.AND P0, PT, R10, RZ, PT ;  /* 0x000000ff0a00720c */ /* 0x002fc80003f05070 */
[----:B------:R-:W-:-:S13]  /*4800*/  ISETP.NE.AND.EX P0, PT, R11, RZ, PT, P0 ;  /* 0x000000ff0b00720c */ /* 0x000fda0003f05300 */
[----:B0-234-:R-:W-:Y:S05]  /*4810*/  @!P0 BRA `(.L_x_96) ;  /* 0x0000000000288947 */ /* 0x01dfea0003800000 */
        /* <DEDUP_REMOVED lines=10> */
.L_x_96:
[-CC-:B------:R-:W-:Y:S01]  /*48c0*/  SHF.R.U64 R69, R8, R0.reuse, R9.reuse ;  /* 0x0000000008457219 */ /* 0x180fe20000001209 */
[----:B------:R-:W0:Y:S01]  /*48d0*/  LDC.64 R26, c[0x0][0x640] ;  /* 0x00019000ff1a7b82 */ /* 0x000e220000000a00 */
[----:B------:R-:W-:Y:S01]  /*48e0*/  SHF.R.U32.HI R0, RZ, R0, R9 ;  /* 0x00000000ff007219 */ /* 0x000fe20000011609 */
[----:B------:R-:W-:Y:S01]  /*48f0*/  ULDC UR4, c[0x0][0x150] ;  /* 0x0000540000047ab9 */ /* 0x000fe20000000800 */
[----:B------:R-:W-:Y:S02]  /*4900*/  IADD3 R3, P0, RZ, -R69, RZ ;  /* 0x80000045ff037210 */ /* 0x000fe40007f1e0ff */
[----:B------:R-:W-:-:S03]  /*4910*/  I2FP.F32.U32 R7, R12 ;  /* 0x0000000c00077245 */ /* 0x000fc60000201000 */
[----:B------:R-:W1:Y:S01]  /*4920*/  LDC R6, c[0x0][0x618] ;  /* 0x00018600ff067b82 */ /* 0x000e620000000800 */
[----:B------:R-:W-:Y:S02]  /*4930*/  IMAD.X R5, RZ, RZ, ~R0, P0 ;  /* 0x000000ffff057224 */ /* 0x000fe400000e0e00 */
[----:B------:R-:W-:Y:S01]  /*4940*/  FMUL R7, R7, UR4 ;  /* 0x0000000407077c20 */ /* 0x000fe20008400000 */
[----:B------:R-:W-:Y:S01]  /*4950*/  ULDC UR4, c[0x0][0x154] ;  /* 0x0000550000047ab9 */ /* 0x000fe20000000800 */
[-C--:B------:R-:W-:Y:S02]  /*4960*/  IMAD R0, R5, R14.reuse, RZ ;  /* 0x0000000e05007224 */ /* 0x080fe400078e02ff */
[C---:B------:R-:W-:Y:S01]  /*4970*/  IMAD.WIDE.U32 R4, R3.reuse, R14, R16 ;  /* 0x0000000e03047225 */ /* 0x040fe200078e0010 */
[----:B------:R-:W2:Y:S01]  /*4980*/  LDC R8, c[0x0][0x608] ;  /* 0x00018200ff087b82 */ /* 0x000ea20000000800 */
[----:B------:R-:W3:Y:S02]  /*4990*/  F2I.U32.TRUNC.NTZ R7, R7 ;  /* 0x0000000700077305 */ /* 0x000ee4000020f000 */
[----:B------:R-:W-:Y:S01]  /*49a0*/  IMAD R3, R3, R15, R0 ;  /* 0x0000000f03037224 */ /* 0x000fe200078e0200 */
[----:B------:R-:W-:-:S03]  /*49b0*/  I2FP.F32.U32 R0, R20 ;  /* 0x0000001400007245 */ /* 0x000fc60000201000 */
[----:B------:R-:W-:Y:S01]  /*49c0*/  IMAD.IADD R3, R5, 0x1, R3 ;  /* 0x0000000105037824 */ /* 0x000fe200078e0203 */
[----:B------:R-:W4:Y:S01]  /*49d0*/  LDC R11, c[0x0][0x658] ;  /* 0x00019600ff0b7b82 */ /* 0x000f220000000800 */
[----:B0-----:R-:W-:-:S04]  /*49e0*/  ISETP.NE.U32.AND P0, PT, R26, RZ, PT ;  /* 0x000000ff1a00720c */ /* 0x001fc80003f05070 */
[----:B------:R-:W-:-:S03]  /*49f0*/  ISETP.NE.AND.EX P0, PT, R27, RZ, PT, P0 ;  /* 0x000000ff1b00720c */ /* 0x000fc60003f05300 */
[----:B------:R-:W0:Y:S01]  /*4a00*/  LDC R9, c[0x0][0x144] ;  /* 0x00005100ff097b82 */ /* 0x000e220000000800 */
[-C--:B-1----:R-:W-:Y:S01]  /*4a10*/  SHF.R.U64 R10, R4, R6.reuse, R3 ;  /* 0x00000006040a7219 */ /* 0x082fe20000001203 */
[----:B---3--:R-:W-:Y:S01]  /*4a20*/  IMAD.MOV R7, RZ, RZ, -R7 ;  /* 0x000000ffff077224 */ /* 0x008fe200078e0a07 */
[----:B------:R-:W-:Y:S01]  /*4a30*/  SHF.R.U32.HI R3, RZ, R6, R3 ;  /* 0x00000006ff037219 */ /* 0x000fe20000011603 */
[----:B------:R-:W-:-:S04]  /*4a40*/  FMUL R6, R0, UR4 ;  /* 0x0000000400067c20 */ /* 0x000fc80008400000 */
[----:B------:R-:W1:Y:S01]  /*4a50*/  LDC R21, c[0x0][0x148] ;  /* 0x00005200ff157b82 */ /* 0x000e620000000800 */
[----:B------:R3:W0:Y:S01]  /*4a60*/  F2I.U32.TRUNC.NTZ R14, R6 ;  /* 0x00000006000e7305 */ /* 0x000622000020f000 */
[-CC-:B--2---:R-:W-:Y:S02]  /*4a70*/  SHF.R.U64 R13, R10, R8.reuse, R3.reuse ;  /* 0x000000080a0d7219 */ /* 0x184fe40000001203 */
[----:B------:R-:W-:-:S04]  /*4a80*/  SHF.R.U32.HI R0, RZ, R8, R3 ;  /* 0x00000008ff007219 */ /* 0x000fc80000011603 */
[----:B-----5:R-:W2:Y:S01]  /*4a90*/  LDC R24, c[0x0][0x648] ;  /* 0x00019200ff187b82 */ /* 0x020ea20000000800 */
[-CC-:B----4-:R-:W-:Y:S02]  /*4aa0*/  SHF.R.U64 R15, R13, R11.reuse, R0.reuse ;  /* 0x0000000b0d0f7219 */ /* 0x190fe40000001200 */
[----:B------:R-:W-:-:S03]  /*4ab0*/  SHF.R.U32.HI R5, RZ, R11, R0 ;  /* 0x0000000bff057219 */ /* 0x000fc60000011600 */
[----:B------:R-:W-:Y:S02]  /*4ac0*/  IMAD.MOV.U32 R4, RZ, RZ, R15 ;  /* 0x000000ffff047224 */ /* 0x000fe400078e000f */
[----:B------:R-:W4:Y:S01]  /*4ad0*/  LDC R28, c[0x0][0x638] ;  /* 0x00018e00ff1c7b82 */ /* 0x000f220000000800 */
[----:B0-----:R-:W-:-:S07]  /*4ae0*/  IMAD R25, R9, R7, R12 ;  /* 0x0000000709197224 */ /* 0x001fce00078e020c */
[----:B------:R-:W0:Y:S08]  /*4af0*/  LDC R29, c[0x0][0x610] ;  /* 0x00018400ff1d7b82 */ /* 0x000e300000000800 */
[----:B------:R-:W0:Y:S01]  /*4b00*/  LDC R30, c[0x0][0x600] ;  /* 0x00018000ff1e7b82 */ /* 0x000e220000000800 */
[----:B-123--:R-:W-:Y:S05]  /*4b10*/  @!P0 BRA `(.L_x_97) ;  /* 0x0000000000288947 */ /* 0x00efea0003800000 */
[----:B------:R-:W1:Y:S02]  /*4b20*/  LDC R0, c[0x0][0x64c] ;  /* 0x00019300ff007b82 */ /* 0x000e640000000800 */
[----:B-1----:R-:W-:-:S05]  /*4b30*/  IADD3 R3, P0, R15, R0, RZ ;  /* 0x000000000f037210 */ /* 0x002fca0007f1e0ff */
        /* <DEDUP_REMOVED lines=8> */
.L_x_97:
[----:B------:R-:W-:Y:S01]  /*4bc0*/  ISETP.NE.AND P0, PT, R2, 0x1, PT ;  /* 0x000000010200780c */ /* 0x000fe20003f05270 */
[----:B------:R-:W-:Y:S01]  /*4bd0*/  IMAD.MOV R14, RZ, RZ, -R14 ;  /* 0x000000ffff0e7224 */ /* 0x000fe200078e0a0e */
[----:B------:R-:W-:Y:S02]  /*4be0*/  SHF.R.U64 R3, R4, R24, R5 ;  /* 0x0000001804037219 */ /* 0x000fe40000001205 */
[----:B------:R-:W-:Y:S02]  /*4bf0*/  LOP3.LUT R0, R13, R66, RZ, 0xc0, !PT ;  /* 0x000000420d007212 */ /* 0x000fe400078ec0ff */
[----:B------:R-:W-:Y:S01]  /*4c00*/  LOP3.LUT R10, R10, R65, RZ, 0xc0, !PT ;  /* 0x000000410a0a7212 */ /* 0x000fe200078ec0ff */
[----:B------:R-:W-:Y:S02]  /*4c10*/  IMAD.MOV R4, RZ, RZ, -R3 ;  /* 0x000000ffff047224 */ /* 0x000fe400078e0a03 */
[----:B------:R-:W-:Y:S02]  /*4c20*/  IMAD R0, R61, R3, R0 ;  /* 0x000000033d007224 */ /* 0x000fe400078e0200 */
[----:B----4-:R-:W-:-:S02]  /*4c30*/  IMAD R3, R4, R28, R15 ;  /* 0x0000001c04037224 */ /* 0x010fc400078e020f */
[----:B------:R-:W-:Y:S02]  /*4c40*/  @P0 IMAD R25, R21, R14, R20 ;  /* 0x0000000e15190224 */ /* 0x000fe400078e0214 */
[----:B0-----:R-:W-:Y:S02]  /*4c50*/  IMAD R5, R3, R30, R10 ;  /* 0x0000001e03057224 */ /* 0x001fe400078e020a */
[----:B------:R-:W-:Y:S02]  /*4c60*/  IMAD R0, R0, R29, R25 ;  /* 0x0000001d00007224 */ /* 0x000fe400078e0219 */
[----:B------:R-:W-:-:S03]  /*4c70*/  IMAD.MOV.U32 R4, RZ, RZ, 0x1 ;  /* 0x00000001ff047424 */ /* 0x000fc600078e00ff */
[----:B------:R-:W-:Y:S02]  /*4c80*/  SEL R70, R5, R0, !P0 ;  /* 0x0000000005467207 */ /* 0x000fe40004000000 */
[----:B------:R-:W-:Y:S02]  /*4c90*/  PRMT R3, R4, 0x7610, R3 ;  /* 0x0000761004037816 */ /* 0x000fe40000000003 */
[----:B------:R-:W-:-:S07]  /*4ca0*/  SEL R0, R0, R5, !P0 ;  /* 0x0000000500007207 */ /* 0x000fce0004000000 */
.L_x_95:
[----:B------:R-:W-:Y:S01]  /*4cb0*/  UIADD3 UR42, UR43, UR42, URZ ;  /* 0x0000002a2b2a7290 */ /* 0x000fe2000fffe03f */
[----:B------:R-:W-:Y:S01]  /*4cc0*/  LOP3.LUT P0, RZ, R3, 0xff, RZ, 0xc0, !PT ;  /* 0x000000ff03ff7812 */ /* 0x000fe2000780c0ff */
[----:B------:R-:W-:Y:S02]  /*4cd0*/  IMAD.MOV.U32 R71, RZ, RZ, R0 ;  /* 0x000000ffff477224 */ /* 0x000fe400078e0000 */
[----:B------:R-:W-:Y:S02]  /*4ce0*/  USHF.R.U32.HI UR4, URZ, 0x2, UR42 ;  /* 0x000000023f047899 */ /* 0x000fe4000801162a */
[----:B------:R-:W-:Y:S02]  /*4cf0*/  UISETP.GT.U32.AND UP1, UPT, UR42, 0x3, UPT ;  /* 0x000000032a00788c */ /* 0x000fe4000bf24070 */
[----:B------:R-:W-:Y:S02]  /*4d00*/  ULOP3.LUT UR4, UR4, 0x1, URZ, 0xc0, !UPT ;  /* 0x0000000104047892 */ /* 0x000fe4000f8ec03f */
[----:B------:R-:W-:-:S02]  /*4d10*/  UISETP.LT.U32.AND UP1, UPT, UR43, 0x4, UP1 ;  /* 0x000000042b00788c */ /* 0x000fc40008f21070 */
[----:B------:R-:W-:Y:S02]  /*4d20*/  UISETP.NE.U32.AND UP0, UPT, UR4, 0x1, UPT ;  /* 0x000000010400788c */ /* 0x000fe4000bf05070 */
[----:B------:R-:W-:Y:S02]  /*4d30*/  USEL UR5, URZ, 0x1, !UP1 ;  /* 0x000000013f057887 */ /* 0x000fe4000c800000 */
[----:B------:R-:W-:Y:S02]  /*4d40*/  UISETP.GT.U32.AND UP0, UPT, UR43, 0x3, !UP0 ;  /* 0x000000032b00788c */ /* 0x000fe4000c704070 */
[----:B------:R-:W-:Y:S02]  /*4d50*/  ULOP3.LUT UR42, UR42, 0x3, URZ, 0xc0, !UPT ;  /* 0x000000032a2a7892 */ /* 0x000fe4000f8ec03f */
[----:B------:R-:W-:-:S04]  /*4d60*/  USEL UR4, URZ, 0x1, !UP0 ;  /* 0x000000013f047887 */ /* 0x000fc8000c000000 */
[----:B------:R-:W-:Y:S01]  /*4d70*/  ULOP3.LUT UR40, UR4, UR40, UR5, 0x96, !UPT ;  /* 0x0000002804287292 */ /* 0x000fe2000f8e9605 */
[----:B------:R-:W-:Y:S11]  /*4d80*/  @P0 BRA `(.L_x_98) ;  /* 0xffffffc400bc0947 */ /* 0x000ff6000383ffff */
[----:B------:R-:W-:Y:S05]  /*4d90*/  EXIT ;  /* 0x000000000000794d */ /* 0x000fea0003800000 */
.L_x_7:
        /* <DEDUP_REMOVED lines=26> */
.L_x_100:
[----:B------:R-:W0:Y:S01]  /*4f40*/  LDC.64 R28, c[0x0][0x640] ;  /* 0x00019000ff1c7b82 */ /* 0x000e220000000a00 */
[-CC-:B------:R-:W-:Y:S01]  /*4f50*/  SHF.R.U64 R21, R14, R6.reuse, R15.reuse ;  /* 0x000000060e157219 */ /* 0x180fe2000000120f */
[----:B------:R-:W-:Y:S01]  /*4f60*/  IMAD.MOV.U32 R30, RZ, RZ, 0x1 ;  /* 0x00000001ff1e7424 */ /* 0x000fe200078e00ff */
[----:B------:R-:W-:Y:S02]  /*4f70*/  SHF.R.U32.HI R6, RZ, R6, R15 ;  /* 0x00000006ff067219 */ /* 0x000fe4000001160f */
[----:B------:R-:W-:-:S03]  /*4f80*/  IADD3 R13, P0, RZ, -R21, RZ ;  /* 0x80000015ff0d7210 */ /* 0x000fc60007f1e0ff */
[----:B------:R-:W1:Y:S02]  /*4f90*/  LDC R12, c[0x0][0x618] ;  /* 0x00018600ff0c7b82 */ /* 0x000e640000000800 */
[----:B------:R-:W-:-:S04]  /*4fa0*/  IMAD.X R9, RZ, RZ, ~R6, P0 ;  /* 0x000000ffff097224 */ /* 0x000fc800000e0e06 */
[-C--:B------:R-:W-:Y:S02]  /*4fb0*/  IMAD R6, R9, R24.reuse, RZ ;  /* 0x0000001809067224 */ /* 0x080fe400078e02ff */
[----:B------:R-:W2:Y:S01]  /*4fc0*/  LDC R14, c[0x0][0x608] ;  /* 0x00018200ff0e7b82 */ /* 0x000ea20000000800 */
[----:B------:R-:W-:-:S04]  /*4fd0*/  IMAD.WIDE.U32 R8, R13, R24, R16 ;  /* 0x000000180d087225 */ /* 0x000fc800078e0010 */
[----:B------:R-:W-:-:S03]  /*4fe0*/  IMAD R13, R13, R25, R6 ;  /* 0x000000190d0d7224 */ /* 0x000fc600078e0206 */
[----:B------:R-:W3:Y:S01]  /*4ff0*/  LDC R27, c[0x0][0x658] ;  /* 0x00019600ff1b7b82 */ /* 0x000ee20000000800 */
[----:B------:R-:W-:Y:S01]  /*5000*/  IMAD.IADD R9, R9, 0x1, R13 ;  /* 0x0000000109097824 */ /* 0x000fe200078e020d */
[----:B0-----:R-:W-:-:S04]  /*5010*/  ISETP.NE.U32.AND P0, PT, R28, RZ, PT ;  /* 0x000000ff1c00720c */ /* 0x001fc80003f05070 */
[----:B------:R-:W-:Y:S02]  /*5020*/  ISETP.NE.AND.EX P0, PT, R29, RZ, PT, P0 ;  /* 0x000000ff1d00720c */ /* 0x000fe40003f05300 */
[----:B------:R-:W0:Y:S01]  /*5030*/  LDC R22, c[0x0][0x600] ;  /* 0x00018000ff167b82 */ /* 0x000e220000000800 */
[-CC-:B-1----:R-:W-:Y:S01]  /*5040*/  SHF.R.U64 R10, R8, R12.reuse, R9.reuse ;  /* 0x0000000c080a7219 */ /* 0x182fe20000001209 */
[----:B------:R-:W-:Y:S01]  /*5050*/  IMAD.MOV.U32 R8, RZ, RZ, -0x1 ;  /* 0xffffffffff087424 */ /* 0x000fe200078e00ff */
[----:B------:R-:W-:-:S05]  /*5060*/  SHF.R.U32.HI R9, RZ, R12, R9 ;  /* 0x0000000cff097219 */ /* 0x000fca0000011609 */
[----:B------:R-:W1:Y:S01]  /*5070*/  LDC R24, c[0x0][0x648] ;  /* 0x00019200ff187b82 */ /* 0x000e620000000800 */
[-CC-:B--2---:R-:W-:Y:S02]  /*5080*/  SHF.R.U64 R23, R10, R14.reuse, R9.reuse ;  /* 0x0000000e0a177219 */ /* 0x184fe40000001209 */
[----:B------:R-:W-:-:S05]  /*5090*/  SHF.R.U32.HI R6, RZ, R14, R9 ;  /* 0x0000000eff067219 */ /* 0x000fca0000011609 */
[----:B------:R-:W2:Y:S01]  /*50a0*/  LDC R26, c[0x0][0x638] ;  /* 0x00018e00ff1a7b82 */ /* 0x000ea20000000800 */
[-C--:B---3--:R-:W-:Y:S02]  /*50b0*/  SHF.L.U32 R8, R8, R27.reuse, RZ ;  /* 0x0000001b08087219 */ /* 0x088fe400000006ff */
[-CC-:B------:R-:W-:Y:S02]  /*50c0*/  SHF.R.U64 R25, R23, R27.reuse, R6.reuse ;  /* 0x0000001b17197219 */ /* 0x180fe40000001206 */
[----:B------:R-:W-:Y:S02]  /*50d0*/  LOP3.LUT R32, RZ, R8, RZ, 0x33, !PT ;  /* 0x00000008ff207212 */ /* 0x000fe400078e33ff */
[----:B------:R-:W-:Y:S01]  /*50e0*/  SHF.R.U32.HI R9, RZ, R27, R6 ;  /* 0x0000001bff097219 */ /* 0x000fe20000011606 */
[----:B------:R-:W3:Y:S01]  /*50f0*/  LDC R31, c[0x0][0x610] ;  /* 0x00018400ff1f7b82 */ /* 0x000ee20000000800 */
[----:B------:R-:W-:Y:S01]  /*5100*/  IMAD.MOV.U32 R8, RZ, RZ, R25 ;  /* 0x000000ffff087224 */ /* 0x000fe200078e0019 */
[----:B------:R-:W-:Y:S06]  /*5110*/  @!P0 BRA `(.L_x_101) ;  /* 0x0000000000288947 */ /* 0x000fec0003800000 */
        /* <DEDUP_REMOVED lines=10> */
.L_x_101:
[----:B------:R-:W-:Y:S02]  /*51c0*/  ISETP.NE.AND P0, PT, R2, 0x1, PT ;  /* 0x000000010200780c */ /* 0x000fe40003f05270 */
[----:B-1----:R-:W-:Y:S01]  /*51d0*/  SHF.R.U64 R6, R8, R24, R9 ;  /* 0x0000001808067219 */ /* 0x002fe20000001209 */
[----:B0-----:R-:W-:Y:S01]  /*51e0*/  VIADD R9, R22, 0xffffffff ;  /* 0xffffffff16097836 */ /* 0x001fe20000000000 */
[----:B------:R-:W-:Y:S02]  /*51f0*/  SHF.L.U32 R30, R30, R27, RZ ;  /* 0x0000001b1e1e7219 */ /* 0x000fe400000006ff */
[----:B------:R-:W-:Y:S01]  /*5200*/  LOP3.LUT R5, R23, R32, RZ, 0xc0, !PT ;  /* 0x0000002017057212 */ /* 0x000fe200078ec0ff */
[----:B------:R-:W-:-:S04]  /*5210*/  IMAD.MOV R8, RZ, RZ, -R6 ;  /* 0x000000ffff087224 */ /* 0x000fc800078e0a06 */
[----:B------:R-:W-:Y:S01]  /*5220*/  IMAD R6, R30, R6, R5 ;  /* 0x000000061e067224 */ /* 0x000fe200078e0205 */
[----:B------:R-:W-:Y:S01]  /*5230*/  LOP3.LUT R5, R10, R9, RZ, 0xc0, !PT ;  /* 0x000000090a057212 */ /* 0x000fe200078ec0ff */
[----:B------:R-:W-:Y:S02]  /*5240*/  @P0 IMAD R3, R7, R20, R4 ;  /* 0x0000001407030224 */ /* 0x000fe400078e0204 */
[----:B--2---:R-:W-:Y:S02]  /*5250*/  IMAD R4, R8, R26, R25 ;  /* 0x0000001a08047224 */ /* 0x004fe400078e0219 */
[----:B---3--:R-:W-:Y:S02]  /*5260*/  IMAD R3, R6, R31, R3 ;  /* 0x0000001f06037224 */ /* 0x008fe400078e0203 */
[----:B------:R-:W-:Y:S02]  /*5270*/  IMAD R4, R4, R22, R5 ;  /* 0x0000001604047224 */ /* 0x000fe400078e0205 */
[----:B------:R-:W-:-:S02]  /*5280*/  IMAD.MOV.U32 R8, RZ, RZ, 0x1 ;  /* 0x00000001ff087424 */ /* 0x000fc400078e00ff */
[----:B------:R-:W-:Y:S01]  /*5290*/  IMAD.MOV.U32 R6, RZ, RZ, R21 ;  /* 0x000000ffff067224 */ /* 0x000fe200078e0015 */
[----:B------:R-:W-:Y:S02]  /*52a0*/  SEL R13, R4, R3, !P0 ;  /* 0x00000003040d7207 */ /* 0x000fe40004000000 */
[----:B------:R-:W-:-:S07]  /*52b0*/  SEL R19, R3, R4, !P0 ;  /* 0x0000000403137207 */ /* 0x000fce0004000000 */
.L_x_99:
[----:B------:R-:W-:-:S08]  /*52c0*/  NOP ;  /* 0x0000000000007918 */ /* 0x000fd00000000000 */
[----:B------:R-:W0:-:S00]  /*52d0*/  USETMAXREG.DEALLOC.CTAPOOL 0x28 ;  /* 0x00000028000079c8 */ /* 0x000e0000080e0500 */
[----:B0-----:R-:W-:-:S13]  /*52e0*/  ISETP.NE.AND P0, PT, R0, RZ, PT ;  /* 0x000000ff0000720c */ /* 0x001fda0003f05270 */
[----:B------:R-:W-:Y:S05]  /*52f0*/  @P0 EXIT ;  /* 0x000000000000094d */ /* 0x000fea0003800000 */
[----:B------:R-:W-:Y:S01]  /*5300*/  LOP3.LUT P0, RZ, R8, 0xff, RZ, 0xc0, !PT ;  /* 0x000000ff08ff7812 */ /* 0x000fe2000780c0ff */
[----:B------:R-:W-:Y:S02]  /*5310*/  IMAD.MOV.U32 R10, RZ, RZ, 0x1 ;  /* 0x00000001ff0a7424 */ /* 0x000fe400078e00ff */
[----:B------:R-:W-:-:S10]  /*5320*/  IMAD.MOV.U32 R9, RZ, RZ, RZ ;  /* 0x000000ffff097224 */ /* 0x000fd400078e00ff */
[----:B------:R-:W-:Y:S05]  /*5330*/  @!P0 BRA `(.L_x_102) ;  /* 0x0000000c009c8947 */ /* 0x000fea0003800000 */
[----:B------:R-:W0:Y:S01]  /*5340*/  LDC R0, c[0x0][0x28c] ;  /* 0x0000a300ff007b82 */ /* 0x000e220000000800 */
[----:B------:R-:W-:Y:S01]  /*5350*/  UMOV UR7, 0x1 ;  /* 0x0000000100077882 */ /* 0x000fe20000000000 */
[----:B------:R-:W-:Y:S01]  /*5360*/  ULDC UR14, c[0x0][0x658] ;  /* 0x00019600000e7ab9 */ /* 0x000fe20000000800 */
[----:B------:R-:W-:Y:S01]  /*5370*/  UMOV UR6, 0xffffffff ;  /* 0xffffffff00067882 */ /* 0x000fe20000000000 */
[----:B------:R-:W-:Y:S01]  /*5380*/  BSSY B0, `(.L_x_102) ;  /* 0x00000e2000007945 */ /* 0x000fe20003800000 */
[----:B------:R-:W-:Y:S01]  /*5390*/  USHF.L.U32 UR6, UR6, UR14, URZ ;  /* 0x0000000e06067299 */ /* 0x000fe2000800063f */
[----:B------:R-:W-:Y:S01]  /*53a0*/  LOP3.LUT R12, R18, 0x2, RZ, 0xfc, !PT ;  /* 0x00000002120c7812 */ /* 0x000fe200078efcff */
[----:B------:R-:W-:Y:S01]  /*53b0*/  IMAD.MOV.U32 R10, RZ, RZ, 0x1 ;  /* 0x00000001ff0a7424 */ /* 0x000fe200078e00ff */
[----:B------:R-:W1:Y:S01]  /*53c0*/  S2UR UR5, SR_CgaCtaId ;  /* 0x00000000000579c3 */ /* 0x000e620000008800 */
[----:B------:R-:W-:Y:S01]  /*53d0*/  IMAD.MOV.U32 R9, RZ, RZ, RZ ;  /* 0x000000ffff097224 */ /* 0x000fe200078e00ff */
[----:B------:R-:W-:Y:S01]  /*53e0*/  ULDC UR13, c[0x0][0x600] ;  /* 0x00018000000d7ab9 */ /* 0x000fe20000000800 */
[----:B------:R-:W-:Y:S01]  /*53f0*/  UMOV UR29, 0x5 ;  /* 0x00000005001d7882 */ /* 0x000fe20000000000 */
[----:B------:R-:W-:-:S02]  /*5400*/  UIADD3 UR13, UR13, -0x1, URZ ;  /* 0xffffffff0d0d7890 */ /* 0x000fc4000fffe03f */
[----:B------:R-:W-:Y:S02]  /*5410*/  USHF.L.U32 UR14, UR7, UR14, URZ ;  /* 0x0000000e070e7299 */ /* 0x000fe4000800063f */
[----:B------:R-:W-:Y:S01]  /*5420*/  ULOP3.LUT UR22, URZ, UR6, URZ, 0x33, !UPT ;  /* 0x000000063f167292 */ /* 0x000fe2000f8e333f */
[----:B------:R-:W-:Y:S01]  /*5430*/  ULDC.64 UR42, c[0x0][0x198] ;  /* 0x00006600002a7ab9 */ /* 0x000fe20000000a00 */
[----:B0-----:R-:W-:-:S05]  /*5440*/  VIADD R0, R0, 0x7f ;  /* 0x0000007f00007836 */ /* 0x001fca0000000000 */
[----:B------:R-:W-:Y:S01]  /*5450*/  SHF.R.S32.HI R3, RZ, 0x1f, R0 ;  /* 0x0000001fff037819 */ /* 0x000fe20000011400 */
[----:B-1----:R-:W-:-:S03]  /*5460*/  ULOP3.LUT UR4, UR5, 0x1, URZ, 0xc0, !UPT ;  /* 0x0000000105047892 */ /* 0x002fc6000f8ec03f */
[----:B------:R-:W-:Y:S01]  /*5470*/  LEA.HI R3, R3, R0, RZ, 0x7 ;  /* 0x0000000003037211 */ /* 0x000fe200078f38ff */
[----:B------:R-:W-:Y:S01]  /*5480*/  USHF.R.U32.HI UR31, URZ, 0x1, UR5 ;  /* 0x000000013f1f7899 */ /* 0x000fe20008011605 */
[----:B------:R-:W-:Y:S01]  /*5490*/  IMAD.MOV.U32 R0, RZ, RZ, 0x1 ;  /* 0x00000001ff007424 */ /* 0x000fe200078e00ff */
[----:B------:R-:W-:Y:S01]  /*54a0*/  USHF.L.U32 UR15, UR5, 0x5, URZ ;  /* 0x00000005050f7899 */ /* 0x000fe2000800063f */
[--C-:B------:R-:W-:Y:S01]  /*54b0*/  SHF.R.S32.HI R8, RZ, 0x7, R3.reuse ;  /* 0x00000007ff087819 */ /* 0x100fe20000011403 */
[----:B------:R-:W-:Y:S02]  /*54c0*/  USHF.L.U32 UR21, UR5, 0xb, URZ ;  /* 0x0000000b05157899 */ /* 0x000fe4000800063f */
[----:B------:R-:W-:Y:S01]  /*54d0*/  ULOP3.LUT UR5, UR5, 0xfffffffe, URZ, 0xc0, !UPT ;  /* 0xfffffffe05057892 */ /* 0x000fe2000f8ec03f */
[----:B------:R-:W-:Y:S01]  /*54e0*/  PRMT R3, R0, 0x7610, R3 ;  /* 0x0000761000037816 */ /* 0x000fe20000000003 */
[----:B------:R-:W-:Y:S01]  /*54f0*/  UISETP.GT.U32.AND UP0, UPT, UR4, 0xffff, UPT ;  /* 0x0000ffff0400788c */ /* 0x000fe2000bf04070 */
[----:B------:R-:W-:Y:S01]  /*5500*/  VIADD R0, R8, 0x1 ;  /* 0x0000000108007836 */ /* 0x000fe20000000000 */
[----:B------:R-:W-:-:S02]  /*5510*/  USHF.L.U32 UR23, UR7, UR5, URZ ;  /* 0x0000000507177299 */ /* 0x000fc4000800063f */
[----:B------:R-:W-:Y:S02]  /*5520*/  ULOP3.LUT UR5, UR5, 0x1, URZ, 0xfc, !UPT ;  /* 0x0000000105057892 */ /* 0x000fe4000f8efc3f */
[----:B------:R-:W-:Y:S02]  /*5530*/  USEL UR4, UR4, 0xffff, !UP0 ;  /* 0x0000ffff04047887 */ /* 0x000fe4000c000000 */
[----:B------:R-:W-:Y:S02]  /*5540*/  USHF.L.U32 UR5, UR7, UR5, URZ ;  /* 0x0000000507057299 */ /* 0x000fe4000800063f */
[----:B------:R-:W-:Y:S02]  /*5550*/  ULOP3.LUT UR4, UR4, 0xffff, URZ, 0xc0, !UPT ;  /* 0x0000ffff04047892 */ /* 0x000fe4000f8ec03f */
[----:B------:R-:W-:Y:S02]  /*5560*/  ULOP3.LUT UR15, UR15, 0x20, URZ, 0xc0, !UPT ;  /* 0x000000200f0f7892 */ /* 0x000fe4000f8ec03f */
[----:B------:R-:W-:-:S02]  /*5570*/  ULOP3.LUT UR21, UR21, 0x800, URZ, 0xc0, !UPT ;  /* 0x0000080015157892 */ /* 0x000fc4000f8ec03f */
[----:B------:R-:W-:Y:S02]  /*5580*/  ULOP3.LUT UR23, UR23, UR5, URZ, 0xfc, !UPT ;  /* 0x0000000517177292 */ /* 0x000fe4000f8efc3f */
[----:B------:R-:W-:-:S12]  /*5590*/  USHF.L.U32 UR29, UR29, UR4, URZ ;  /* 0x000000041d1d7299 */ /* 0x000fd8000800063f */
.L_x_113:
[----:B------:R-:W-:-:S03]  /*55a0*/  UMOV UR4, 0xffffffff ;  /* 0xffffffff00047882 */ /* 0x000fc60000000000 */
[----:B------:R-:W-:Y:S05]  /*55b0*/  BRA.DIV UR4, `(.L_x_103) ;  /* 0x0000000e04e47947 */ /* 0x000fea000b800000 */
[----:B------:R-:W-:-:S13]  /*55c0*/  ELECT P6, URZ, PT ;  /* 0x00000000003f782f */ /* 0x000fda00038c0000 */
.L_x_124:
[----:B------:R-:W0:Y:S01]  /*55d0*/  LDC R4, c[0x0][0x28c] ;  /* 0x0000a300ff047b82 */ /* 0x000e220000000800 */
[----:B------:R-:W-:Y:S01]  /*55e0*/  BSSY B1, `(.L_x_104) ;  /* 0x0000048000017945 */ /* 0x000fe20003800000 */
[----:B0-----:R-:W-:-:S13]  /*55f0*/  ISETP.LT.OR P6, PT, R4, 0x1, !P6 ;  /* 0x000000010400780c */ /* 0x001fda00077c1670 */
[----:B------:R-:W-:Y:S05]  /*5600*/  @P6 BRA `(.L_x_105) ;  /* 0x0000000400146947 */ /* 0x000fea0003800000 */
[----:B------:R-:W-:Y:S01]  /*5610*/  LEA R19, R19, UR31, 0x1 ;  /* 0x0000001f13137c11 */ /* 0x000fe2000f8e08ff */
[----:B------:R-:W-:Y:S01]  /*5620*/  IMAD.MOV.U32 R21, RZ, RZ, RZ ;  /* 0x000000ffff157224 */ /* 0x000fe200078e00ff */
[----:B------:R-:W-:Y:S01]  /*5630*/  LEA R15, R13, UR15, 0x6 ;  /* 0x0000000f0d0f7c11 */ /* 0x000fe2000f8e30ff */
[----:B------:R-:W-:Y:S02]  /*5640*/  IMAD.MOV.U32 R4, RZ, RZ, R0 ;  /* 0x000000ffff047224 */ /* 0x000fe400078e0000 */
[----:B------:R-:W-:Y:S02]  /*5650*/  IMAD.MOV.U32 R5, RZ, RZ, R10 ;  /* 0x000000ffff057224 */ /* 0x000fe400078e000a */
[----:B------:R-:W-:Y:S02]  /*5660*/  IMAD.MOV.U32 R7, RZ, RZ, R9 ;  /* 0x000000ffff077224 */ /* 0x000fe400078e0009 */
[----:B------:R-:W-:-:S07]  /*5670*/  IMAD.SHL.U32 R19, R19, 0x40, RZ ;  /* 0x0000004013137824 */ /* 0x000fce00078e00ff */
.L_x_108:
[----:B------:R-:W0:Y:S01]  /*5680*/  S2R R14, SR_CgaCtaId ;  /* 0x00000000000e7919 */ /* 0x000e220000008800 */
[----:B------:R-:W-:Y:S02]  /*5690*/  MOV R13, 0x400 ;  /* 0x00000400000d7802 */ /* 0x000fe40000000f00 */
[----:B------:R-:W-:Y:S02]  /*56a0*/  ISETP.NE.AND P1, PT, R11, RZ, PT ;  /* 0x000000ff0b00720c */ /* 0x000fe40003f25270 */
[----:B0-----:R-:W-:Y:S02]  /*56b0*/  LEA R22, R14, R13, 0x18 ;  /* 0x0000000d0e167211 */ /* 0x001fe400078ec0ff */
[----:B------:R-:W-:-:S09]  /*56c0*/  SHF.L.U32 R13, R5, 0x1f, RZ ;  /* 0x0000001f050d7819 */ /* 0x000fd200000006ff */
[----:B------:R-:W0:Y:S01]  /*56d0*/  @!P1 LDC R14, c[0x0][0x500] ;  /* 0x00014000ff0e9b82 */ /* 0x000e220000000800 */
[----:B------:R-:W-:-:S04]  /*56e0*/  IMAD R20, R7, 0x8, R22 ;  /* 0x0000000807147824 */ /* 0x000fc800078e0216 */
[----:B------:R-:W1:Y:S02]  /*56f0*/  SYNCS.PHASECHK.TRANS64.TRYWAIT P0, [R20+URZ+0x20], R13 ;  /* 0x0000200d140075a7 */ /* 0x000e64000800017f */
[----:B-1----:R-:W-:Y:S05]  /*5700*/  @!P0 BRA `(.L_x_106) ;  /* 0x0000000c00b08947 */ /* 0x002fea0003800000 */
.L_x_125:
[----:B-1----:R-:W-:Y:S01]  /*5710*/  PRMT R13, R12, 0x9910, RZ ;  /* 0x000099100c0d7816 */ /* 0x002fe200000000ff */
[----:B0-----:R0:W-:Y:S03]  /*5720*/  @!P1 SYNCS.ARRIVE.TRANS64 RZ, [R20+URZ], R14 ;  /* 0x0000000e14ff99a7 */ /* 0x0011e6000800003f */
[----:B------:R-:W-:-:S13]  /*5730*/  ISETP.NE.AND P0, PT, R13, 0x2, PT ;  /* 0x000000020d00780c */ /* 0x000fda0003f05270 */
[----:B0-----:R-:W-:Y:S05]  /*5740*/  @P0 BRA `(.L_x_107) ;  /* 0x0000000000040947 */ /* 0x001fea0003800000 */
[----:B------:R-:W-:Y:S01]  /*5750*/  BPT.TRAP 0x1 ;  /* 0x000000040000795c */ /* 0x000fe20000300000 */
.L_x_107:
[C---:B------:R-:W-:Y:S01]  /*5760*/  LEA R13, R7.reuse, UR31, 0x2 ;  /* 0x0000001f070d7c11 */ /* 0x040fe2000f8e10ff */
[----:B------:R-:W-:Y:S01]  /*5770*/  VIADD R4, R4, 0xffffffff ;  /* 0xffffffff04047836 */ /* 0x000fe20000000000 */
[----:B------:R-:W-:Y:S01]  /*5780*/  LEA R14, R7, UR21, 0xd ;  /* 0x00000015070e7c11 */ /* 0x000fe2000f8e68ff */
[----:B------:R-:W-:Y:S01]  /*5790*/  UIADD3 UR4, UP0, UR42, 0xf0, URZ ;  /* 0x000000f02a047890 */ /* 0x000fe2000ff1e03f */
[----:B------:R-:W-:Y:S01]  /*57a0*/  R2UR UR34, R21 ;  /* 0x00000000152272ca */ /* 0x000fe200000e0000 */
[----:B------:R-:W-:Y:S01]  /*57b0*/  IMAD.SHL.U32 R13, R13, 0x1000, RZ ;  /* 0x000010000d0d7824 */ /* 0x000fe200078e00ff */
[----:B------:R-:W-:Y:S01]  /*57c0*/  R2UR UR33, R20 ;  /* 0x00000000142172ca */ /* 0x000fe200000e0000 */
[--C-:B------:R-:W-:Y:S01]  /*57d0*/  IMAD R14, R14, 0x2, R22.reuse ;  /* 0x000000020e0e7824 */ /* 0x100fe200078e0216 */
[----:B------:R-:W-:Y:S01]  /*57e0*/  R2UR UR36, R6 ;  /* 0x00000000062472ca */ /* 0x000fe200000e0000 */
[----:B------:R-:W-:Y:S01]  /*57f0*/  IMAD R13, R13, 0x2, R22 ;  /* 0x000000020d0d7824 */ /* 0x000fe200078e0216 */
[----:B------:R-:W-:Y:S01]  /*5800*/  R2UR UR35, R19 ;  /* 0x00000000132372ca */ /* 0x000fe200000e0000 */
[----:B------:R-:W-:Y:S01]  /*5810*/  UIADD3 UR44, UP1, UR42, 0x1f0, URZ ;  /* 0x000001f02a2c7890 */ /* 0x000fe2000ff3e03f */
[----:B------:R-:W-:Y:S01]  /*5820*/  R2UR UR8, R14 ;  /* 0x000000000e0872ca */ /* 0x000fe200000e0000 */
[----:B------:R-:W-:Y:S01]  /*5830*/  UIADD3.X UR5, URZ, UR43, URZ, UP0, !UPT ;  /* 0x0000002b3f057290 */ /* 0x000fe200087fe43f */
[----:B------:R-:W-:Y:S01]  /*5840*/  R2UR UR24, R13 ;  /* 0x000000000d1872ca */ /* 0x000fe200000e0000 */
[----:B------:R-:W-:Y:S01]  /*5850*/  UPRMT UR30, URZ, 0x5410, UR29 ;  /* 0x000054103f1e7896 */ /* 0x000fe2000800001d */
[----:B------:R-:W-:Y:S01]  /*5860*/  R2UR UR19, R15 ;  /* 0x000000000f1372ca */ /* 0x000fe200000e0000 */
[----:B------:R-:W-:Y:S01]  /*5870*/  UIADD3 UR26, UR34, 0x40, URZ ;  /* 0x00000040221a7890 */ /* 0x000fe2000fffe03f */
[----:B------:R-:W-:Y:S01]  /*5880*/  ISETP.GT.AND P1, PT, R4, 0x1, PT ;  /* 0x000000010400780c */ /* 0x000fe20003f24270 */
[----:B------:R-:W-:Y:S01]  /*5890*/  UIADD3.X UR45, URZ, UR43, URZ, UP1, !UPT ;  /* 0x0000002b3f2d7290 */ /* 0x000fe20008ffe43f */
[----:B------:R-:W-:Y:S01]  /*58a0*/  VIADD R7, R7, 0x1 ;  /* 0x0000000107077836 */ /* 0x000fe20000000000 */
[----:B------:R-:W-:Y:S01]  /*58b0*/  UPRMT UR37, URZ, 0x5410, UR23 ;  /* 0x000054103f257896 */ /* 0x000fe20008000017 */
[----:B------:R-:W-:Y:S01]  /*58c0*/  VIADD R21, R21, 0x80 ;  /* 0x0000008015157836 */ /* 0x000fe20000000000 */
[----:B------:R-:W-:Y:S01]  /*58d0*/  UMOV UR6, 0x0 ;  /* 0x0000000000067882 */ /* 0x000fe20000000000 */
[----:B------:R-:W-:Y:S01]  /*58e0*/  UMOV UR7, 0x10000000 ;  /* 0x1000000000077882 */ /* 0x000fe20000000000 */
[----:B------:R-:W-:Y:S01]  /*58f0*/  UIADD3 UR16, UR8, 0x20100, URZ ;  /* 0x0002010008107890 */ /* 0x000fe2000fffe03f */
[----:B------:R-:W-:Y:S01]  /*5900*/  ISETP.NE.AND P0, PT, R7, 0x4, PT ;  /* 0x000000040700780c */ /* 0x000fe20003f05270 */
[----:B------:R-:W-:-:S02]  /*5910*/  UIADD3 UR32, UR24, 0x100, URZ ;  /* 0x0000010018207890 */ /* 0x000fc4000fffe03f */
[----:B------:R-:W-:Y:S01]  /*5920*/  UIADD3 UR24, UR24, 0x4100, URZ ;  /* 0x0000410018187890 */ /* 0x000fe2000fffe03f */
[----:B------:R-:W-:Y:S01]  /*5930*/  SEL R14, RZ, 0x1, P0 ;  /* 0x00000001ff0e7807 */ /* 0x000fe20000000000 */
[----:B------:R-:W-:Y:S01]  /*5940*/  UIADD3 UR8, UR8, 0x22100, URZ ;  /* 0x0002210008087890 */ /* 0x000fe2000fffe03f */
[----:B------:R-:W-:Y:S01]  /*5950*/  SEL R7, R7, RZ, P0 ;  /* 0x000000ff07077207 */ /* 0x000fe20000000000 */
[----:B------:R-:W-:Y:S01]  /*5960*/  UMOV UR25, UR33 ;  /* 0x0000002100197c82 */ /* 0x000fe20008000000 */
[----:B------:R-:W-:Y:S01]  /*5970*/  UMOV UR28, UR36 ;  /* 0x00000024001c7c82 */ /* 0x000fe20008000000 */
[----:B------:R-:W-:Y:S01]  /*5980*/  UMOV UR27, UR35 ;  /* 0x00000023001b7c82 */ /* 0x000fe20008000000 */
[----:B------:R-:W-:Y:S01]  /*5990*/  UMOV UR17, UR33 ;  /* 0x0000002100117c82 */ /* 0x000fe20008000000 */
[----:B------:R-:W-:Y:S01]  /*59a0*/  UMOV UR18, UR34 ;  /* 0x0000002200127c82 */ /* 0x000fe20008000000 */
[----:B------:R-:W-:Y:S01]  /*59b0*/  UMOV UR20, UR36 ;  /* 0x0000002400147c82 */ /* 0x000fe20008000000 */
[----:B------:R0:W-:Y:S01]  /*59c0*/  UTMALDG.3D.MULTICAST [UR32], [UR4], UR30, desc[UR6] ;  /* 0x00000620040073b4 */ /* 0x0001e2000801181e */
[----:B------:R-:W-:Y:S01]  /*59d0*/  UMOV UR9, UR33 ;  /* 0x0000002100097c82 */ /* 0x000fe20008000000 */
[----:B------:R-:W-:Y:S01]  /*59e0*/  UMOV UR11, UR19 ;  /* 0x00000013000b7c82 */ /* 0x000fe20008000000 */
[----:B------:R-:W-:Y:S01]  /*59f0*/  UMOV UR12, UR36 ;  /* 0x00000024000c7c82 */ /* 0x000fe20008000000 */
[----:B------:R-:W-:Y:S01]  /*5a00*/  UMOV UR10, UR26 ;  /* 0x0000001a000a7c82 */ /* 0x000fe20008000000 */
[----:B------:R-:W-:Y:S01]  /*5a10*/  LOP3.LUT R5, R5, R14, RZ, 0x3c, !PT ;  /* 0x0000000e05057212 */ /* 0x000fe200078e3cff */
[----:B------:R0:W-:Y:S01]  /*5a20*/  UTMALDG.3D.MULTICAST [UR24], [UR4], UR30, desc[UR6] ;  /* 0x00000618040073b4 */ /* 0x0001e2000801181e */
[----:B------:R0:W-:Y:S01]  /*5a30*/  UTMALDG.3D.MULTICAST [UR16], [UR44], UR37, desc[UR6] ;  /* 0x000006102c0073b4 */ /* 0x0001e20008011825 */
[----:B------:R0:W-:Y:S02]  /*5a40*/  UTMALDG.3D.MULTICAST [UR8], [UR44], UR37, desc[UR6] ;  /* 0x000006082c0073b4 */ /* 0x0001e40008011825 */
[----:B0-----:R-:W-:Y:S05]  /*5a50*/  @P1 BRA `(.L_x_108) ;  /* 0xfffffffc00081947 */ /* 0x001fea000383ffff */
.L_x_105:
[----:B------:R-:W-:Y:S05]  /*5a60*/  BSYNC B1 ;  /* 0x0000000000017941 */ /* 0x000fea0003800000 */
.L_x_104:
[----:B------:R-:W-:Y:S01]  /*5a70*/  LOP3.LUT P1, RZ, R3, 0xff, RZ, 0xc0, !PT ;  /* 0x000000ff03ff7812 */ /* 0x000fe2000782c0ff */
[----:B------:R-:W-:Y:S01]  /*5a80*/  IMAD.IADD R9, R8, 0x1, R9 ;  /* 0x0000000108097824 */ /* 0x000fe200078e0209 */
[----:B------:R-:W-:Y:S01]  /*5a90*/  IADD3 R16, P2, R16, UR38, RZ ;  /* 0x0000002610107c10 */ /* 0x000fe2000ff5e0ff */
[----:B------:R-:W-:Y:S01]  /*5aa0*/  ULDC.64 UR4, c[0x0][0x650] ;  /* 0x0001940000047ab9 */ /* 0x000fe20000000a00 */
[----:B------:R-:W-:Y:S01]  /*5ab0*/  BSSY B1, `(.L_x_109) ;  /* 0x000006c000017945 */ /* 0x000fe20003800000 */
[----:B------:R-:W-:Y:S01]  /*5ac0*/  IMAD.MOV.U32 R19, RZ, RZ, -0x1 ;  /* 0xffffffffff137424 */ /* 0x000fe200078e00ff */
[----:B------:R-:W-:Y:S01]  /*5ad0*/  SHF.R.U32.HI R3, RZ, 0x2, R9 ;  /* 0x00000002ff037819 */ /* 0x000fe20000011609 */
[----:B------:R-:W-:Y:S01]  /*5ae0*/  IMAD.MOV.U32 R13, RZ, RZ, -0x1 ;  /* 0xffffffffff0d7424 */ /* 0x000fe200078e00ff */
[----:B------:R-:W-:Y:S01]  /*5af0*/  ISETP.GT.U32.AND P0, PT, R9, 0x3, PT ;  /* 0x000000030900780c */ /* 0x000fe20003f04070 */
[----:B------:R-:W-:Y:S01]  /*5b00*/  IMAD.MOV.U32 R6, RZ, RZ, -0x1 ;  /* 0xffffffffff067424 */ /* 0x000fe200078e00ff */
[----:B------:R-:W-:-:S02]  /*5b10*/  LOP3.LUT R3, R3, 0x1, RZ, 0xc0, !PT ;  /* 0x0000000103037812 */ /* 0x000fc400078ec0ff */
[----:B------:R-:W-:Y:S01]  /*5b20*/  ISETP.LT.U32.AND P0, PT, R8, 0x4, P0 ;  /* 0x000000040800780c */ /* 0x000fe20000701070 */
[----:B------:R-:W0:Y:S01]  /*5b30*/  @P1 S2R R5, SR_CgaCtaId ;  /* 0x0000000000051919 */ /* 0x000e220000008800 */
[----:B------:R-:W-:Y:S02]  /*5b40*/  @P1 MOV R4, 0x400 ;  /* 0x0000040000041802 */ /* 0x000fe40000000f00 */
[----:B------:R-:W-:Y:S02]  /*5b50*/  IADD3.X R17, R17, UR41, RZ, P2, !PT ;  /* 0x0000002911117c10 */ /* 0x000fe400097fe4ff */
[----:B------:R-:W-:Y:S02]  /*5b60*/  ISETP.GE.U32.AND P2, PT, R16, UR4, PT ;  /* 0x0000000410007c0c */ /* 0x000fe4000bf46070 */
[----:B------:R-:W-:Y:S02]  /*5b70*/  LOP3.LUT R9, R9, 0x3, RZ, 0xc0, !PT ;  /* 0x0000000309097812 */ /* 0x000fe400078ec0ff */
[----:B0-----:R-:W-:-:S04]  /*5b80*/  @P1 LEA R4, R5, R4, 0x18 ;  /* 0x0000000405041211 */ /* 0x001fc800078ec0ff */
[----:B------:R0:W-:Y:S01]  /*5b90*/  @P1 SYNCS.ARRIVE.TRANS64.A1T0 RZ, [R4+URZ+0x58], RZ ;  /* 0x000058ff04ff19a7 */ /* 0x0001e2000810003f */
[----:B------:R-:W-:Y:S02]  /*5ba0*/  ISETP.NE.U32.AND P1, PT, R3, 0x1, PT ;  /* 0x000000010300780c */ /* 0x000fe40003f25070 */
[----:B------:R-:W-:Y:S02]  /*5bb0*/  SEL R3, RZ, 0x1, !P0 ;  /* 0x00000001ff037807 */ /* 0x000fe40004000000 */
[----:B------:R-:W-:Y:S02]  /*5bc0*/  ISETP.GE.U32.AND.EX P0, PT, R17, UR5, PT, P2 ;  /* 0x0000000511007c0c */ /* 0x000fe4000bf06120 */
[----:B------:R-:W-:-:S04]  /*5bd0*/  ISETP.GT.U32.AND P1, PT, R8, 0x3, !P1 ;  /* 0x000000030800780c */ /* 0x000fc80004f24070 */
[----:B0-----:R-:W-:-:S04]  /*5be0*/  SEL R4, RZ, 0x1, !P1 ;  /* 0x00000001ff047807 */ /* 0x001fc80004800000 */
[--C-:B------:R-:W-:Y:S02]  /*5bf0*/  LOP3.LUT R10, R4, R10, R3.reuse, 0x96, !PT ;  /* 0x0000000a040a7212 */ /* 0x100fe400078e9603 */
[----:B------:R-:W-:Y:S02]  /*5c00*/  PRMT R4, RZ, 0x7610, R4 ;  /* 0x00007610ff047816 */ /* 0x000fe40000000004 */
[----:B------:R-:W-:Y:S01]  /*5c10*/  PRMT R3, RZ, 0x7610, R3 ;  /* 0x00007610ff037816 */ /* 0x000fe20000000003 */
[----:B------:R-:W-:Y:S06]  /*5c20*/  @P0 BRA `(.L_x_110) ;  /* 0x0000000400500947 */ /* 0x000fec0003800000 */
[----:B------:R-:W0:Y:S01]  /*5c30*/  S2R R15, SR_CTAID.X ;  /* 0x00000000000f7919 */ /* 0x000e220000002500 */
[----:B------:R-:W-:Y:S01]  /*5c40*/  ULDC.64 UR4, c[0x0][0x628] ;  /* 0x00018a0000047ab9 */ /* 0x000fe20000000a00 */
[----:B------:R-:W1:Y:S01]  /*5c50*/  LDC R20, c[0x0][0x144] ;  /* 0x00005100ff147b82 */ /* 0x000e620000000800 */
[----:B------:R-:W-:Y:S01]  /*5c60*/  ISETP.NE.U32.AND P0, PT, RZ, UR4, PT ;  /* 0x00000004ff007c0c */ /* 0x000fe2000bf05070 */
[----:B------:R-:W2:Y:S01]  /*5c70*/  S2R R13, SR_CTAID.Y ;  /* 0x00000000000d7919 */ /* 0x000ea20000002600 */
[----:B------:R-:W-:Y:S01]  /*5c80*/  ULDC UR6, c[0x0][0x150] ;  /* 0x0000540000067ab9 */ /* 0x000fe20000000800 */
[----:B------:R-:W-:Y:S01]  /*5c90*/  ULDC UR7, c[0x0][0x630] ;  /* 0x00018c0000077ab9 */ /* 0x000fe20000000800 */
[----:B------:R-:W-:Y:S01]  /*5ca0*/  ISETP.NE.AND.EX P0, PT, RZ, UR5, PT, P0 ;  /* 0x00000005ff007c0c */ /* 0x000fe2000bf05300 */
[----:B------:R-:W-:Y:S01]  /*5cb0*/  IMAD.MOV.U32 R4, RZ, RZ, R16 ;  /* 0x000000ffff047224 */ /* 0x000fe200078e0010 */
[----:B0-----:R-:W-:-:S05]  /*5cc0*/  I2FP.F32.U32 R5, R15 ;  /* 0x0000000f00057245 */ /* 0x001fca0000201000 */
[----:B------:R-:W-:Y:S01]  /*5cd0*/  FMUL R21, R5, UR6 ;  /* 0x0000000605157c20 */ /* 0x000fe20008400000 */
[----:B------:R-:W-:-:S05]  /*5ce0*/  IMAD.MOV.U32 R5, RZ, RZ, R17 ;  /* 0x000000ffff057224 */ /* 0x000fca00078e0011 */
[----:B--2---:R-:W-:Y:S05]  /*5cf0*/  @!P0 BRA `(.L_x_111) ;  /* 0x0000000000288947 */ /* 0x004fea0003800000 */
[----:B------:R-:W-:Y:S02]  /*5d00*/  ULDC UR6, c[0x0][0x634] ;  /* 0x00018d0000067ab9 */ /* 0x000fe40000000800 */
[----:B------:R-:W-:-:S05]  /*5d10*/  IADD3 R5, P0, R16, UR6, RZ ;  /* 0x0000000610057c10 */ /* 0x000fca000ff1e0ff */
[----:B------:R-:W-:-:S04]  /*5d20*/  IMAD.X R19, RZ, RZ, R17, P0 ;  /* 0x000000ffff137224 */ /* 0x000fc800000e0611 */
[----:B------:R-:W-:-:S04]  /*5d30*/  IMAD.WIDE.U32 R6, R19, UR4, RZ ;  /* 0x0000000413067c25 */ /* 0x000fc8000f8e00ff */
[----:B------:R-:W-:-:S04]  /*5d40*/  IMAD.WIDE.U32 R6, P0, R5, UR5, R6 ;  /* 0x0000000505067c25 */ /* 0x000fc8000f800006 */
[----:B------:R-:W-:-:S04]  /*5d50*/  IMAD.WIDE.U32 R4, R5, UR4, RZ ;  /* 0x0000000405047c25 */ /* 0x000fc8000f8e00ff */
[----:B------:R-:W-:Y:S01]  /*5d60*/  IMAD.MOV.U32 R4, RZ, RZ, R7 ;  /* 0x000000ffff047224 */ /* 0x000fe200078e0007 */
[----:B------:R-:W-:Y:S01]  /*5d70*/  IADD3 RZ, P1, R5, R6, RZ ;  /* 0x0000000605ff7210 */ /* 0x000fe20007f3e0ff */
[----:B------:R-:W-:-:S04]  /*5d80*/  IMAD.X R5, RZ, RZ, RZ, P0 ;  /* 0x000000ffff057224 */ /* 0x000fc800000e06ff */
[----:B------:R-:W-:-:S08]  /*5d90*/  IMAD.WIDE.U32.X R4, R19, UR5, R4, P1 ;  /* 0x0000000513047c25 */ /* 0x000fd000088e0404 */
.L_x_111:
[--C-:B------:R-:W-:Y:S01]  /*5da0*/  SHF.R.U64 R14, R4, UR7, R5.reuse ;  /* 0x00000007040e7c19 */ /* 0x100fe20008001205 */
[----:B------:R-:W0:Y:S01]  /*5db0*/  F2I.U32.TRUNC.NTZ R21, R21 ;  /* 0x0000001500157305 */ /* 0x000e22000020f000 */
[----:B------:R-:W-:Y:S01]  /*5dc0*/  SHF.R.U32.HI R4, RZ, UR7, R5 ;  /* 0x00000007ff047c19 */ /* 0x000fe20008011605 */
[----:B------:R-:W-:Y:S01]  /*5dd0*/  ULDC.64 UR4, c[0x0][0x620] ;  /* 0x0001880000047ab9 */ /* 0x000fe20000000a00 */
[----:B------:R-:W-:Y:S01]  /*5de0*/  IADD3 R7, P0, RZ, -R14, RZ ;  /* 0x8000000eff077210 */ /* 0x000fe20007f1e0ff */
[----:B------:R-:W-:Y:S01]  /*5df0*/  ULDC.64 UR6, c[0x0][0x640] ;  /* 0x0001900000067ab9 */ /* 0x000fe20000000a00 */
[----:B------:R-:W2:Y:S03]  /*5e00*/  LDC R22, c[0x0][0x148] ;  /* 0x00005200ff167b82 */ /* 0x000ea60000000800 */
[----:B------:R-:W-:Y:S01]  /*5e10*/  IMAD.X R4, RZ, RZ, ~R4, P0 ;  /* 0x000000ffff047224 */ /* 0x000fe200000e0e04 */
[----:B------:R-:W-:-:S03]  /*5e20*/  ISETP.NE.U32.AND P0, PT, RZ, UR6, PT ;  /* 0x00000006ff007c0c */ /* 0x000fc6000bf05070 */
[----:B------:R-:W-:Y:S01]  /*5e30*/  IMAD R6, R4, UR4, RZ ;  /* 0x0000000404067c24 */ /* 0x000fe2000f8e02ff */
[----:B------:R-:W-:Y:S01]  /*5e40*/  ISETP.NE.AND.EX P0, PT, RZ, UR7, PT, P0 ;  /* 0x00000007ff007c0c */ /* 0x000fe2000bf05300 */
[----:B------:R-:W-:Y:S01]  /*5e50*/  IMAD.WIDE.U32 R4, R7, UR4, R16 ;  /* 0x0000000407047c25 */ /* 0x000fe2000f8e0010 */
[----:B------:R-:W-:-:S03]  /*5e60*/  ULDC UR4, c[0x0][0x618] ;  /* 0x0001860000047ab9 */ /* 0x000fc60000000800 */
[----:B------:R-:W-:Y:S01]  /*5e70*/  IMAD R7, R7, UR5, R6 ;  /* 0x0000000507077c24 */ /* 0x000fe2000f8e0206 */
[----:B------:R-:W-:Y:S01]  /*5e80*/  ULDC UR5, c[0x0][0x154] ;  /* 0x0000550000057ab9 */ /* 0x000fe20000000800 */
[----:B0-----:R-:W-:Y:S02]  /*5e90*/  IMAD.MOV R6, RZ, RZ, -R21 ;  /* 0x000000ffff067224 */ /* 0x001fe400078e0a15 */
[----:B------:R-:W-:Y:S02]  /*5ea0*/  IMAD.IADD R5, R5, 0x1, R7 ;  /* 0x0000000105057824 */ /* 0x000fe400078e0207 */
[----:B-1----:R-:W-:Y:S01]  /*5eb0*/  IMAD R15, R20, R6, R15 ;  /* 0x00000006140f7224 */ /* 0x002fe200078e020f */
[----:B------:R-:W-:Y:S02]  /*5ec0*/  I2FP.F32.U32 R6, R13 ;  /* 0x0000000d00067245 */ /* 0x000fe40000201000 */
[--C-:B------:R-:W-:Y:S02]  /*5ed0*/  SHF.R.U64 R19, R4, UR4, R5.reuse ;  /* 0x0000000404137c19 */ /* 0x100fe40008001205 */
[----:B------:R-:W-:Y:S01]  /*5ee0*/  SHF.R.U32.HI R4, RZ, UR4, R5 ;  /* 0x00000004ff047c19 */ /* 0x000fe20008011605 */
[----:B------:R-:W-:Y:S01]  /*5ef0*/  FMUL R6, R6, UR5 ;  /* 0x0000000506067c20 */ /* 0x000fe20008400000 */
[----:B------:R-:W-:-:S02]  /*5f00*/  ULDC UR4, c[0x0][0x608] ;  /* 0x0001820000047ab9 */ /* 0x000fc40000000800 */
[--C-:B------:R-:W-:Y:S01]  /*5f10*/  SHF.R.U64 R21, R19, UR4, R4.reuse ;  /* 0x0000000413157c19 */ /* 0x100fe20008001204 */
[----:B------:R0:W1:Y:S01]  /*5f20*/  F2I.U32.TRUNC.NTZ R24, R6 ;  /* 0x0000000600187305 */ /* 0x000062000020f000 */
[----:B------:R-:W-:Y:S01]  /*5f30*/  SHF.R.U32.HI R4, RZ, UR4, R4 ;  /* 0x00000004ff047c19 */ /* 0x000fe20008011604 */
[----:B------:R-:W-:-:S03]  /*5f40*/  ULDC UR4, c[0x0][0x658] ;  /* 0x0001960000047ab9 */ /* 0x000fc60000000800 */
[--C-:B------:R-:W-:Y:S02]  /*5f50*/  SHF.R.U64 R20, R21, UR4, R4.reuse ;  /* 0x0000000415147c19 */ /* 0x100fe40008001204 */
[----:B------:R-:W-:-:S03]  /*5f60*/  SHF.R.U32.HI R23, RZ, UR4, R4 ;  /* 0x00000004ff177c19 */ /* 0x000fc60008011604 */
[----:B------:R-:W-:Y:S02]  /*5f70*/  IMAD.MOV.U32 R4, RZ, RZ, R20 ;  /* 0x000000ffff047224 */ /* 0x000fe400078e0014 */
[----:B------:R-:W-:Y:S01]  /*5f80*/  IMAD.MOV.U32 R5, RZ, RZ, R23 ;  /* 0x000000ffff057224 */ /* 0x000fe200078e0017 */
[----:B0-----:R-:W-:Y:S06]  /*5f90*/  @!P0 BRA `(.L_x_112) ;  /* 0x0000000000288947 */ /* 0x001fec0003800000 */
        /* <DEDUP_REMOVED lines=10> */
.L_x_112:
[----:B------:R-:W-:Y:S01]  /*6040*/  ISETP.NE.AND P0, PT, R2, 0x1, PT ;  /* 0x000000010200780c */ /* 0x000fe20003f05270 */
[----:B------:R-:W-:Y:S01]  /*6050*/  ULDC UR4, c[0x0][0x648] ;  /* 0x0001920000047ab9 */ /* 0x000fe20000000800 */
[----:B------:R-:W-:Y:S01]  /*6060*/  LOP3.LUT R21, R21, UR22, RZ, 0xc0, !PT ;  /* 0x0000001615157c12 */ /* 0x000fe2000f8ec0ff */
[----:B-1----:R-:W-:Y:S01]  /*6070*/  IMAD.MOV R24, RZ, RZ, -R24 ;  /* 0x000000ffff187224 */ /* 0x002fe200078e0a18 */
[----:B------:R-:W-:Y:S01]  /*6080*/  SHF.R.U64 R4, R4, UR4, R5 ;  /* 0x0000000404047c19 */ /* 0x000fe20008001205 */
[----:B------:R-:W-:Y:S01]  /*6090*/  ULDC UR4, c[0x0][0x638] ;  /* 0x00018e0000047ab9 */ /* 0x000fe20000000800 */
[----:B------:R-:W-:Y:S01]  /*60a0*/  LOP3.LUT R19, R19, UR13, RZ, 0xc0, !PT ;  /* 0x0000000d13137c12 */ /* 0x000fe2000f8ec0ff */
[----:B------:R-:W-:Y:S01]  /*60b0*/  ULDC UR5, c[0x0][0x610] ;  /* 0x0001840000057ab9 */ /* 0x000fe20000000800 */
[----:B------:R-:W-:Y:S02]  /*60c0*/  IMAD.MOV.U32 R6, RZ, RZ, R14 ;  /* 0x000000ffff067224 */ /* 0x000fe400078e000e */
[----:B------:R-:W-:-:S02]  /*60d0*/  IMAD.MOV R5, RZ, RZ, -R4 ;  /* 0x000000ffff057224 */ /* 0x000fc400078e0a04 */
[----:B------:R-:W-:Y:S02]  /*60e0*/  IMAD R4, R4, UR14, R21 ;  /* 0x0000000e04047c24 */ /* 0x000fe4000f8e0215 */
[----:B--2---:R-:W-:Y:S02]  /*60f0*/  @P0 IMAD R15, R22, R24, R13 ;  /* 0x00000018160f0224 */ /* 0x004fe400078e020d */
[----:B------:R-:W-:Y:S01]  /*6100*/  IMAD R20, R5, UR4, R20 ;  /* 0x0000000405147c24 */ /* 0x000fe2000f8e0214 */
[----:B------:R-:W-:Y:S01]  /*6110*/  ULDC UR4, c[0x0][0x600] ;  /* 0x0001800000047ab9 */ /* 0x000fe20000000800 */
[----:B------:R-:W-:Y:S02]  /*6120*/  IMAD R15, R4, UR5, R15 ;  /* 0x00000005040f7c24 */ /* 0x000fe4000f8e020f */
[----:B------:R-:W-:Y:S02]  /*6130*/  IMAD R20, R20, UR4, R19 ;  /* 0x0000000414147c24 */ /* 0x000fe4000f8e0213 */
[----:B------:R-:W-:-:S03]  /*6140*/  IMAD.MOV.U32 R4, RZ, RZ, 0x1 ;  /* 0x00000001ff047424 */ /* 0x000fc600078e00ff */
[----:B------:R-:W-:Y:S02]  /*6150*/  SEL R13, R20, R15, !P0 ;  /* 0x0000000f140d7207 */ /* 0x000fe40004000000 */
[----:B------:R-:W-:-:S07]  /*6160*/  SEL R19, R15, R20, !P0 ;  /* 0x000000140f137207 */ /* 0x000fce0004000000 */
.L_x_110:
[----:B------:R-:W-:Y:S05]  /*6170*/  BSYNC B1 ;  /* 0x0000000000017941 */ /* 0x000fea0003800000 */
.L_x_109:
[----:B------:R-:W-:-:S13]  /*6180*/  LOP3.LUT P0, RZ, R4, 0xff, RZ, 0xc0, !PT ;  /* 0x000000ff04ff7812 */ /* 0x000fda000780c0ff */
[----:B------:R-:W-:Y:S05]  /*6190*/  @P0 BRA `(.L_x_113) ;  /* 0xfffffff400000947 */ /* 0x000fea000383ffff */
[----:B------:R-:W-:Y:S05]  /*61a0*/  BSYNC B0 ;  /* 0x0000000000007941 */ /* 0x000fea0003800000 */
.L_x_102:
[----:B------:R-:W-:-:S03]  /*61b0*/  UMOV UR4, 0xffffffff ;  /* 0xffffffff00047882 */ /* 0x000fc60000000000 */
[----:B------:R-:W-:Y:S05]  /*61c0*/  BRA.DIV UR4, `(.L_x_114) ;  /* 0x0000000604147947 */ /* 0x000fea000b800000 */
[----:B------:R-:W-:-:S13]  /*61d0*/  ELECT P6, URZ, PT ;  /* 0x00000000003f782f */ /* 0x000fda00038c0000 */
.L_x_128:
[----:B------:R-:W-:Y:S04]  /*61e0*/  BSSY B0, `(.L_x_115) ;  /* 0x000002b000007945 */ /* 0x000fe80003800000 */
[----:B------:R-:W-:Y:S05]  /*61f0*/  @!P6 BRA `(.L_x_116) ;  /* 0x0000000000a4e947 */ /* 0x000fea0003800000 */
[----:B------:R-:W-:-:S04]  /*6200*/  LOP3.LUT R18, R18, 0x2, RZ, 0xfc, !PT ;  /* 0x0000000212127812 */ /* 0x000fc800078efcff */
[----:B------:R-:W-:-:S13]  /*6210*/  ISETP.NE.AND P0, PT, R18, 0x3, PT ;  /* 0x000000031200780c */ /* 0x000fda0003f05270 */
[----:B------:R-:W-:Y:S05]  /*6220*/  @!P0 BRA `(.L_x_117) ;  /* 0x0000000000048947 */ /* 0x000fea0003800000 */
[----:B------:R-:W-:Y:S01]  /*6230*/  BPT.TRAP 0x1 ;  /* 0x000000040000795c */ /* 0x000fe20000300000 */
.L_x_117:
[----:B------:R-:W0:Y:S01]  /*6240*/  S2R R3, SR_CgaCtaId ;  /* 0x0000000000037919 */ /* 0x000e220000008800 */
[----:B------:R-:W-:Y:S02]  /*6250*/  MOV R0, 0x400 ;  /* 0x0000040000007802 */ /* 0x000fe40000000f00 */
[----:B------:R-:W-:Y:S02]  /*6260*/  SHF.L.U32 R2, R10, 0x1f, RZ ;  /* 0x0000001f0a027819 */ /* 0x000fe400000006ff */
[----:B0-----:R-:W-:-:S05]  /*6270*/  LEA R0, R3, R0, 0x18 ;  /* 0x0000000003007211 */ /* 0x001fca00078ec0ff */
[----:B------:R-:W-:-:S04]  /*6280*/  VIADD R0, R0, 0x20 ;  /* 0x0000002000007836 */ /* 0x000fc80000000000 */
[C---:B------:R-:W-:Y:S02]  /*6290*/  IMAD R5, R9.reuse, 0x8, R0 ;  /* 0x0000000809057824 */ /* 0x040fe400078e0200 */
[----:B------:R-:W-:Y:S02]  /*62a0*/  VIADD R9, R9, 0x1 ;  /* 0x0000000109097836 */ /* 0x000fe40000000000 */
[----:B------:R-:W0:Y:S03]  /*62b0*/  SYNCS.PHASECHK.TRANS64.TRYWAIT P0, [R5+URZ], R2 ;  /* 0x00000002050075a7 */ /* 0x000e26000800017f */
[----:B------:R-:W-:-:S04]  /*62c0*/  ISETP.NE.AND P1, PT, R9, 0x4, PT ;  /* 0x000000040900780c */ /* 0x000fc80003f25270 */
[----:B------:R-:W-:Y:S02]  /*62d0*/  SEL R3, RZ, 0x1, P1 ;  /* 0x00000001ff037807 */ /* 0x000fe40000800000 */
[----:B------:R-:W-:Y:S02]  /*62e0*/  SEL R9, R9, RZ, P1 ;  /* 0x000000ff09097207 */ /* 0x000fe40000800000 */
[----:B------:R-:W-:-:S03]  /*62f0*/  LOP3.LUT R10, R10, R3, RZ, 0x3c, !PT ;  /* 0x000000030a0a7212 */ /* 0x000fc600078e3cff */
[----:B------:R-:W-:Y:S01]  /*6300*/  IMAD R7, R9, 0x8, R0 ;  /* 0x0000000809077824 */ /* 0x000fe200078e0200 */
[----:B------:R-:W-:Y:S01]  /*6310*/  SHF.L.U32 R4, R10, 0x1f, RZ ;  /* 0x0000001f0a047819 */ /* 0x000fe200000006ff */
[----:B0-----:R-:W-:Y:S06]  /*6320*/  @!P0 BRA `(.L_x_118) ;  /* 0x0000000000dc8947 */ /* 0x001fec0003800000 */
.L_x_129:
[----:B------:R-:W1:Y:S01]  /*6330*/  SYNCS.PHASECHK.TRANS64.TRYWAIT P0, [R7+URZ], R4 ;  /* 0x00000004070075a7 */ /* 0x000e62000800017f */
[----:B0-----:R-:W-:-:S05]  /*6340*/  VIADD R2, R9, 0x1 ;  /* 0x0000000109027836 */ /* 0x001fca0000000000 */
[----:B------:R-:W-:-:S04]  /*6350*/  ISETP.NE.AND P1, PT, R2, 0x4, PT ;  /* 0x000000040200780c */ /* 0x000fc80003f25270 */
[----:B------:R-:W-:Y:S02]  /*6360*/  SEL R3, RZ, 0x1, P1 ;  /* 0x00000001ff037807 */ /* 0x000fe40000800000 */
[----:B------:R-:W-:Y:S02]  /*6370*/  SEL R9, R2, RZ, P1 ;  /* 0x000000ff02097207 */ /* 0x000fe40000800000 */
[----:B------:R-:W-:-:S03]  /*6380*/  LOP3.LUT R11, R10, R3, RZ, 0x3c, !PT ;  /* 0x000000030a0b7212 */ /* 0x000fc600078e3cff */
[----:B------:R-:W-:Y:S01]  /*6390*/  IMAD R6, R9, 0x8, R0 ;  /* 0x0000000809067824 */ /* 0x000fe200078e0200 */
[----:B------:R-:W-:Y:S01]  /*63a0*/  SHF.L.U32 R5, R11, 0x1f, RZ ;  /* 0x0000001f0b057819 */ /* 0x000fe200000006ff */
[----:B-1----:R-:W-:Y:S06]  /*63b0*/  @!P0 BRA `(.L_x_119) ;  /* 0x0000000000cc8947 */ /* 0x002fec0003800000 */
.L_x_130:
[----:B------:R-:W1:Y:S01]  /*63c0*/  SYNCS.PHASECHK.TRANS64.TRYWAIT P0, [R6+URZ], R5 ;  /* 0x00000005060075a7 */ /* 0x000e62000800017f */
[----:B------:R-:W-:-:S05]  /*63d0*/  VIADD R2, R9, 0x1 ;  /* 0x0000000109027836 */ /* 0x000fca0000000000 */
[----:B------:R-:W-:-:S04]  /*63e0*/  ISETP.NE.AND P1, PT, R2, 0x4, PT ;  /* 0x000000040200780c */ /* 0x000fc80003f25270 */
[----:B0-----:R-:W-:Y:S02]  /*63f0*/  SEL R4, RZ, 0x1, P1 ;  /* 0x00000001ff047807 */ /* 0x001fe40000800000 */
[----:B------:R-:W-:Y:S02]  /*6400*/  SEL R3, R2, RZ, P1 ;  /* 0x000000ff02037207 */ /* 0x000fe40000800000 */
[----:B------:R-:W-:Y:S01]  /*6410*/  LOP3.LUT R4, R11, R4, RZ, 0x3c, !PT ;  /* 0x000000040b047212 */ /* 0x000fe200078e3cff */
[----:B-1----:R-:W-:Y:S06]  /*6420*/  @!P0 BRA `(.L_x_120) ;  /* 0x0000000000c48947 */ /* 0x002fec0003800000 */
.L_x_131:
[----:B------:R-:W-:Y:S01]  /*6430*/  IMAD R3, R3, 0x8, R0 ;  /* 0x0000000803037824 */ /* 0x000fe200078e0200 */
[----:B------:R-:W-:-:S07]  /*6440*/  SHF.L.U32 R0, R4, 0x1f, RZ ;  /* 0x0000001f04007819 */ /* 0x000fce00000006ff */
.L_x_121:
[----:B-1----:R1:W2:Y:S02]  /*6450*/  SYNCS.PHASECHK.TRANS64.TRYWAIT P0, [R3+URZ], R0 ;  /* 0x00000000030075a7 */ /* 0x0022a4000800017f */
[----:B--2---:R-:W-:Y:S05]  /*6460*/  @!P0 NANOSLEEP.SYNCS 0x989680 ;  /* 0x009896800000895d */ /* 0x004fea0003900000 */
[----:B------:R-:W2:Y:S02]  /*6470*/  @!P0 SYNCS.PHASECHK.TRANS64 P0, [R3+URZ], R0 ;  /* 0x00000000030085a7 */ /* 0x000ea4000800007f */
[----:B--2---:R-:W-:Y:S05]  /*6480*/  @!P0 BRA `(.L_x_121) ;  /* 0xfffffffc00f08947 */ /* 0x004fea000383ffff */
.L_x_116:
[----:B------:R-:W-:Y:S05]  /*6490*/  BSYNC B0 ;  /* 0x0000000000007941 */ /* 0x000fea0003800000 */
.L_x_115:
[----:B------:R-:W-:Y:S05]  /*64a0*/  EXIT ;  /* 0x000000000000794d */ /* 0x000fea0003800000 */
.L_x_21:
[----:B-1----:R1:W2:Y:S02]  /*64b0*/  SYNCS.PHASECHK.TRANS64.TRYWAIT P1, [R3+URZ], R0 ;  /* 0x00000000030075a7 */ /* 0x0022a4000802017f */
[----:B--2---:R-:W-:Y:S05]  /*64c0*/  @!P1 NANOSLEEP.SYNCS 0x989680 ;  /* 0x009896800000995d */ /* 0x004fea0003900000 */
[----:B------:R-:W2:Y:S02]  /*64d0*/  @!P1 SYNCS.PHASECHK.TRANS64 P1, [R3+URZ], R0 ;  /* 0x00000000030095a7 */ /* 0x000ea4000802007f */
[----:B--2---:R-:W-:Y:S05]  /*64e0*/  @!P1 BRA `(.L_x_21) ;  /* 0xfffffffc00f09947 */ /* 0x004fea000383ffff */
[----:B------:R-:W-:Y:S05]  /*64f0*/  BRA `(.L_x_20) ;  /* 0xffffffb000ac7947 */ /* 0x000fea000383ffff */
.L_x_26:
[----:B-1----:R1:W2:Y:S02]  /*6500*/  SYNCS.PHASECHK.TRANS64.TRYWAIT P1, [R5+URZ], R4 ;  /* 0x00000004050075a7 */ /* 0x0022a4000802017f */
[----:B--2---:R-:W-:Y:S05]  /*6510*/  @!P1 NANOSLEEP.SYNCS 0x989680 ;  /* 0x009896800000995d */ /* 0x004fea0003900000 */
[----:B------:R-:W2:Y:S02]  /*6520*/  @!P1 SYNCS.PHASECHK.TRANS64 P1, [R5+URZ], R4 ;  /* 0x00000004050095a7 */ /* 0x000ea4000802007f */
[----:B--2---:R-:W-:Y:S05]  /*6530*/  @!P1 BRA `(.L_x_26) ;  /* 0xfffffffc00f09947 */ /* 0x004fea000383ffff */
[----:B------:R-:W-:Y:S05]  /*6540*/  BRA `(.L_x_25) ;  /* 0xffffffb400f87947 */ /* 0x000fea000383ffff */
.L_x_103:
[----:B------:R-:W-:Y:S01]  /*6550*/  BSSY B1, `(.L_x_122) ;  /* 0x0000006000017945 */ /* 0x000fe20003800000 */
[----:B------:R-:W-:-:S07]  /*6560*/  IMAD.MOV.U32 R15, RZ, RZ, -0x1 ;  /* 0xffffffffff0f7424 */ /* 0x000fce00078e00ff */
[----:B------:R-:W-:Y:S05]  /*6570*/  WARPSYNC.COLLECTIVE R15, `(.L_x_123) ;  /* 0x000000000f0c7348 */ /* 0x000fea0003c00000 */
[----:B------:R-:W-:Y:S02]  /*6580*/  ELECT P6, UR62, PT ;  /* 0x00000000003e782f */ /* 0x000fe400038c0000 */
[----:B------:R-:W-:Y:S01]  /*6590*/  MOV R14, UR62 ;  /* 0x0000003e000e7c02 */ /* 0x000fe20008000f00 */
[----:B------:R-:W-:Y:S10]  /*65a0*/  ENDCOLLECTIVE ;  /* 0x000000000000791b */ /* 0x000ff40003800000 */
.L_x_123:
[----:B------:R-:W-:Y:S05]  /*65b0*/  BSYNC B1 ;  /* 0x0000000000017941 */ /* 0x000fea0003800000 */
.L_x_122:
[----:B------:R-:W-:Y:S05]  /*65c0*/  BRA `(.L_x_124) ;  /* 0xfffffff000007947 */ /* 0x000fea000383ffff */
.L_x_106:
[----:B-1----:R1:W2:Y:S02]  /*65d0*/  SYNCS.PHASECHK.TRANS64.TRYWAIT P0, [R20+URZ+0x20], R13 ;  /* 0x0000200d140075a7 */ /* 0x0022a4000800017f */
[----:B--2---:R-:W-:Y:S05]  /*65e0*/  @!P0 NANOSLEEP.SYNCS 0x989680 ;  /* 0x009896800000895d */ /* 0x004fea0003900000 */
[----:B------:R-:W2:Y:S02]  /*65f0*/  @!P0 SYNCS.PHASECHK.TRANS64 P0, [R20+URZ+0x20], R13 ;  /* 0x0000200d140085a7 */ /* 0x000ea4000800007f */
[----:B--2---:R-:W-:Y:S05]  /*6600*/  @!P0 BRA `(.L_x_106) ;  /* 0xfffffffc00f08947 */ /* 0x004fea000383ffff */
[----:B------:R-:W-:Y:S05]  /*6610*/  BRA `(.L_x_125) ;  /* 0xfffffff0003c7947 */ /* 0x000fea000383ffff */
.L_x_114:
[----:B------:R-:W-:Y:S01]  /*6620*/  BSSY B0, `(.L_x_126) ;  /* 0x0000006000007945 */ /* 0x000fe20003800000 */
[----:B------:R-:W-:-:S07]  /*6630*/  IMAD.MOV.U32 R15, RZ, RZ, -0x1 ;  /* 0xffffffffff0f7424 */ /* 0x000fce00078e00ff */
[----:B------:R-:W-:Y:S05]  /*6640*/  WARPSYNC.COLLECTIVE R15, `(.L_x_127) ;  /* 0x000000000f0c7348 */ /* 0x000fea0003c00000 */
[----:B------:R-:W-:Y:S02]  /*6650*/  ELECT P6, UR62, PT ;  /* 0x00000000003e782f */ /* 0x000fe400038c0000 */
[----:B------:R-:W-:Y:S01]  /*6660*/  MOV R14, UR62 ;  /* 0x0000003e000e7c02 */ /* 0x000fe20008000f00 */
[----:B------:R-:W-:Y:S10]  /*6670*/  ENDCOLLECTIVE ;  /* 0x000000000000791b */ /* 0x000ff40003800000 */
.L_x_127:
[----:B------:R-:W-:Y:S05]  /*6680*/  BSYNC B0 ;  /* 0x0000000000007941 */ /* 0x000fea0003800000 */
.L_x_126:
[----:B------:R-:W-:Y:S05]  /*6690*/  BRA `(.L_x_128) ;  /* 0xfffffff800d07947 */ /* 0x000fea000383ffff */
.L_x_118:
[----:B0-----:R0:W1:Y:S02]  /*66a0*/  SYNCS.PHASECHK.TRANS64.TRYWAIT P0, [R5+URZ], R2 ;  /* 0x00000002050075a7 */ /* 0x001064000800017f */
[----:B-1----:R-:W-:Y:S05]  /*66b0*/  @!P0 NANOSLEEP.SYNCS 0x989680 ;  /* 0x009896800000895d */ /* 0x002fea0003900000 */
[----:B------:R-:W1:Y:S02]  /*66c0*/  @!P0 SYNCS.PHASECHK.TRANS64 P0, [R5+URZ], R2 ;  /* 0x00000002050085a7 */ /* 0x000e64000800007f */
[----:B-1----:R-:W-:Y:S05]  /*66d0*/  @!P0 BRA `(.L_x_118) ;  /* 0xfffffffc00f08947 */ /* 0x002fea000383ffff */
[----:B------:R-:W-:Y:S05]  /*66e0*/  BRA `(.L_x_129) ;  /* 0xfffffffc00107947 */ /* 0x000fea000383ffff */
.L_x_119:
[----:B0-----:R0:W1:Y:S02]  /*66f0*/  SYNCS.PHASECHK.TRANS64.TRYWAIT P0, [R7+URZ], R4 ;  /* 0x00000004070075a7 */ /* 0x001064000800017f */
[----:B-1----:R-:W-:Y:S05]  /*6700*/  @!P0 NANOSLEEP.SYNCS 0x989680 ;  /* 0x009896800000895d */ /* 0x002fea0003900000 */
[----:B------:R-:W1:Y:S02]  /*6710*/  @!P0 SYNCS.PHASECHK.TRANS64 P0, [R7+URZ], R4 ;  /* 0x00000004070085a7 */ /* 0x000e64000800007f */
[----:B-1----:R-:W-:Y:S05]  /*6720*/  @!P0 BRA `(.L_x_119) ;  /* 0xfffffffc00f08947 */ /* 0x002fea000383ffff */
[----:B------:R-:W-:Y:S05]  /*6730*/  BRA `(.L_x_130) ;  /* 0xfffffffc00207947 */ /* 0x000fea000383ffff */
.L_x_120:
[----:B0-----:R0:W1:Y:S02]  /*6740*/  SYNCS.PHASECHK.TRANS64.TRYWAIT P0, [R6+URZ], R5 ;  /* 0x00000005060075a7 */ /* 0x001064000800017f */
[----:B-1----:R-:W-:Y:S05]  /*6750*/  @!P0 NANOSLEEP.SYNCS 0x989680 ;  /* 0x009896800000895d */ /* 0x002fea0003900000 */
[----:B------:R-:W1:Y:S02]  /*6760*/  @!P0 SYNCS.PHASECHK.TRANS64 P0, [R6+URZ], R5 ;  /* 0x00000005060085a7 */ /* 0x000e64000800007f */
[----:B-1----:R-:W-:Y:S05]  /*6770*/  @!P0 BRA `(.L_x_120) ;  /* 0xfffffffc00f08947 */ /* 0x002fea000383ffff */
[----:B------:R-:W-:Y:S05]  /*6780*/  BRA `(.L_x_131) ;  /* 0xfffffffc00287947 */ /* 0x000fea000383ffff */
.L_x_132:
[----:B------:R-:W-:-:S00]  /*6790*/  BRA `(.L_x_132) ;  /* 0xfffffffc00fc7947 */ /* 0x000fc0000383ffff */
[----:B------:R-:W-:-:S00]  /*67a0*/  NOP ;  /* 0x0000000000007918 */ /* 0x000fc00000000000 */
        /* <DEDUP_REMOVED lines=13> */
.L_x_133:


//--------------------- .nv.global.init           --------------------------
	.section	.nv.global.init,"aw",@progbits
.nv.global.init:
	.type		$str$22,@object
	.size		$str$22,($str$23 - $str$22)
$str$22:
        /*0000*/ 	.byte	0x6b, 0x5f, 0x74, 0x69, 0x6c, 0x65, 0x5f, 0x63, 0x6f, 0x75, 0x6e, 0x74, 0x20, 0x3e, 0x3d, 0x20
        /*0010*/ 	.byte	0x31, 0x00
	.type		$str$23,@object
	.size		$str$23,(__unnamed_1 - $str$23)
$str$23:
        /*0012*/ 	.byte	0x2f, 0x74, 0x6d, 0x70, 0x2f, 0x63, 0x75, 0x74, 0x6c, 0x61, 0x73, 0x73, 0x5f, 0x73, 0x77, 0x65
        /*0022*/ 	.byte	0x65, 0x70, 0x5f, 0x73, 0x72, 0x63, 0x2f, 0x69, 0x6e, 0x63, 0x6c, 0x75, 0x64, 0x65, 0x2f, 0x63
        /*0032*/ 	.byte	0x75, 0x74, 0x6c, 0x61, 0x73, 0x73, 0x2f, 0x67, 0x65, 0x6d, 0x6d, 0x2f, 0x63, 0x6f, 0x6c, 0x6c
        /*0042*/ 	.byte	0x65, 0x63, 0x74, 0x69, 0x76, 0x65, 0x2f, 0x73, 0x6d, 0x39, 0x30, 0x5f, 0x6d, 0x6d, 0x61, 0x5f
        /*0052*/ 	.byte	0x74, 0x6d, 0x61, 0x5f, 0x67, 0x6d, 0x6d, 0x61, 0x5f, 0x73, 0x73, 0x5f, 0x77, 0x61, 0x72, 0x70
        /*0062*/ 	.byte	0x73, 0x70, 0x65, 0x63, 0x69, 0x61, 0x6c, 0x69, 0x7a, 0x65, 0x64, 0x2e, 0x68, 0x70, 0x70, 0x00
	.type		__unnamed_1,@object
	.size		__unnamed_1,(.L_0 - __unnamed_1)
__unnamed_1:
        /*0072*/ 	.byte	0x76, 0x6f, 0x69, 0x64, 0x20, 0x63, 0x75, 0x74, 0x6c, 0x61, 0x73, 0x73, 0x3a, 0x3a, 0x67, 0x65
        /* <DEDUP_REMOVED lines=180> */
        /*0bc2*/ 	.byte	0x65, 0x3a, 0x3a, 0x69, 0x64, 0x65, 0x6e, 0x74, 0x69, 0x74, 0x79, 0x5d, 0x00
.L_0:


//--------------------- .nv.shared._ZN7cutlass13device_kernelINS_4gemm6kernel13GemmUniversalIN4cute5tupleIJiiiiEEENS1_10collective13CollectiveMmaINS1_34MainloopSm90TmaGmmaWarpSpecializedILi4ENS5_IJNS4_1CILi2EEESB_NSA_ILi1EEEEEENS1_35KernelTmaWarpSpecializedCooperativeEEENS5_IJNSA_ILi128EEENSA_ILi64EEESG_EEENS_6half_tENS5_IJlSC_lEEESJ_SK_NS4_8TiledMMAINS4_8MMA_AtomIJNS4_4SM904GMMA25MMA_64x64x16_F32F16F16_SSILNSO_5MajorE0ELSQ_0ELNSO_7ScaleInE1ELSR_1EEEEEENS4_6LayoutINS5_IJSB_SC_SC_EEENS5_IJSC_NSA_ILi0EEESW_EEEEENS5_IJNS4_10UnderscoreESZ_SZ_EEEEENS4_23SM90_TMA_LOAD_MULTICASTENS4_14ComposedLayoutINS4_7SwizzleILi3ELi4ELi3EEENS4_18smem_ptr_flag_bitsILi16EEENSU_INS5_IJNSA_ILi8EEESH_EEENS5_IJSH_SC_EEEEEEEvNS4_8identityES12_S1C_vS1D_EENS_8epilogue10collective6detail29Sm90TmaWarpSpecializedAdapterINS1G_15DefaultEpilogueISJ_SK_SK_NS1F_6thread17LinearCombinationISJ_Li1EffLNS1K_9ScaleType4KindE0ELNS_15FloatRoundStyleE2ESJ_EENS1_15EpilogueDefaultEEEEEvvEEEEvNT_6ParamsE --------------------------
	.section	.nv.shared._ZN7cutlass13device_kernelINS_4gemm6kernel13GemmUniversalIN4cute5tupleIJiiiiEEENS1_10collective13CollectiveMmaINS1_34MainloopSm90TmaGmmaWarpSpecializedILi4ENS5_IJNS4_1CILi2EEESB_NSA_ILi1EEEEEENS1_35KernelTmaWarpSpecializedCooperativeEEENS5_IJNSA_ILi128EEENSA_ILi64EEESG_EEENS_6half_tENS5_IJlSC_lEEESJ_SK_NS4_8TiledMMAINS4_8MMA_AtomIJNS4_4SM904GMMA25MMA_64x64x16_F32F16F16_SSILNSO_5MajorE0ELSQ_0ELNSO_7ScaleInE1ELSR_1EEEEEENS4_6LayoutINS5_IJSB_SC_SC_EEENS5_IJSC_NSA_ILi0EEESW_EEEEENS5_IJNS4_10UnderscoreESZ_SZ_EEEEENS4_23SM90_TMA_LOAD_MULTICASTENS4_14ComposedLayoutINS4_7SwizzleILi3ELi4ELi3EEENS4_18smem_ptr_flag_bitsILi16EEENSU_INS5_IJNSA_ILi8EEESH_EEENS5_IJSH_SC_EEEEEEEvNS4_8identityES12_S1C_vS1D_EENS_8epilogue10collective6detail29Sm90TmaWarpSpecializedAdapterINS1G_15DefaultEpilogueISJ_SK_SK_NS1F_6thread17LinearCombinationISJ_Li1EffLNS1K_9ScaleType4KindE0ELNS_15FloatRoundStyleE2ESJ_EENS1_15EpilogueDefaultEEEEEvvEEEEvNT_6ParamsE,"aw",@nobits
	.sectionflags	@""
	.align	16
	.zero		1024


//--------------------- .nv.shared.reserved.0     --------------------------
	.section	.nv.shared.reserved.0,"aw",@nobits
	.weak		__nv_reservedSMEM_offset_0_alias
	.size		__nv_reservedSMEM_offset_0_alias, 0, 0
	.other		__nv_reservedSMEM_offset_0_alias,@"STO_CUDA_RESERVED_SHARED STV_DEFAULT"
__nv_reservedSMEM_offset_0_alias:
	.zero		0


//--------------------- .nv.global                --------------------------
	.section	.nv.global,"aw",@nobits
.nv.global:
	.type		_ZN40_INTERNAL_1c7bf691_4_k_cu_654b1c09_306004cute1_E,@object
	.size		_ZN40_INTERNAL_1c7bf691_4_k_cu_654b1c09_306004cute1_E,(_ZN40_INTERNAL_1c7bf691_4_k_cu_654b1c09_306004cuda3std3__45__cpo6cbeginE - _ZN40_INTERNAL_1c7bf691_4_k_cu_654b1c09_306004cute1_E)
_ZN40_INTERNAL_1c7bf691_4_k_cu_654b1c09_306004cute1_E:
	.zero		1
	.type		_ZN40_INTERNAL_1c7bf691_4_k_cu_654b1c09_306004cuda3std3__45__cpo6cbeginE,@object
	.size		_ZN40_INTERNAL_1c7bf691_4_k_cu_654b1c09_306004cuda3std3__45__cpo6cbeginE,(_ZN40_INTERNAL_1c7bf691_4_k_cu_654b1c09_306004cuda3std3__48in_placeE - _ZN40_INTERNAL_1c7bf691_4_k_cu_654b1c09_306004cuda3std3__45__cpo6cbeginE)
_ZN40_INTERNAL_1c7bf691_4_k_cu_654b1c09_306004cuda3std3__45__cpo6cbeginE:
	.zero		1
	.type		_ZN40_INTERNAL_1c7bf691_4_k_cu_654b1c09_306004cuda3std3__48in_placeE,@object
	.size		_ZN40_INTERNAL_1c7bf691_4_k_cu_654b1c09_306004cuda3std3__48in_placeE,(_ZN40_INTERNAL_1c7bf691_4_k_cu_654b1c09_306004cuda3std6ranges3__45__cpo9iter_moveE - _ZN40_INTERNAL_1c7bf691_4_k_cu_654b1c09_306004cuda3std3__48in_placeE)
_ZN40_INTERNAL_1c7bf691_4_k_cu_654b1c09_306004cuda3std3__48in_placeE:
	.zero		1
	.type		_ZN40_INTERNAL_1c7bf691_4_k_cu_654b1c09_306004cuda3std6ranges3__45__cpo9iter_moveE,@object
	.size		_ZN40_INTERNAL_1c7bf691_4_k_cu_654b1c09_306004cuda3std6ranges3__45__cpo9iter_moveE,(_ZN40_INTERNAL_1c7bf691_4_k_cu_654b1c09_306004cuda3std3__45__cpo5beginE - _ZN40_INTERNAL_1c7bf691_4_k_cu_654b1c09_306004cuda3std6ranges3__45__cpo9iter_moveE)
_ZN40_INTERNAL_1c7bf691_4_k_cu_654b1c09_306004cuda3std6ranges3__45__cpo9iter_moveE:
	.zero		1
	.type		_ZN40_INTERNAL_1c7bf691_4_k_cu_654b1c09_306004cuda3std3__45__cpo5beginE,@object
	.size		_ZN40_INTERNAL_1c7bf691_4_k_cu_654b1c09_306004cuda3std3__45__cpo5beginE,(_ZN40_INTERNAL_1c7bf691_4_k_cu_654b1c09_306004cuda3std3__442_GLOBAL__N__1c7bf691_4_k_cu_654b1c09_306006ignoreE - _ZN40_INTERNAL_1c7bf691_4_k_cu_654b1c09_306004cuda3std3__45__cpo5beginE)
_ZN40_INTERNAL_1c7bf691_4_k_cu_654b1c09_306004cuda3std3__45__cpo5beginE:
	.zero		1
	.type		_ZN40_INTERNAL_1c7bf691_4_k_cu_654b1c09_306004cuda3std3__442_GLOBAL__N__1c7bf691_4_k_cu_654b1c09_306006ignoreE,@object
	.size		_ZN40_INTERNAL_1c7bf691_4_k_cu_654b1c09_306004cuda3std3__442_GLOBAL__N__1c7bf691_4_k_cu_654b1c09_306006ignoreE,(_ZN40_INTERNAL_1c7bf691_4_k_cu_654b1c09_306004cute7productE - _ZN40_INTERNAL_1c7bf691_4_k_cu_654b1c09_306004cuda3std3__442_GLOBAL__N__1c7bf691_4_k_cu_654b1c09_306006ignoreE)
_ZN40_INTERNAL_1c7bf691_4_k_cu_654b1c09_306004cuda3std3__442_GLOBAL__N__1c7bf691_4_k_cu_654b1c09_306006ignoreE:
	.zero		1
	.type		_ZN40_INTERNAL_1c7bf691_4_k_cu_654b1c09_306004cute7productE,@object
	.size		_ZN40_INTERNAL_1c7bf691_4_k_cu_654b1c09_306004cute7productE,(_ZN40_INTERNAL_1c7bf691_4_k_cu_654b1c09_306004cuda3std3__45__cpo3endE - _ZN40_INTERNAL_1c7bf691_4_k_cu_654b1c09_306004cute7productE)
_ZN40_INTERNAL_1c7bf691_4_k_cu_654b1c09_306004cute7productE:
	.zero		1
	.type		_ZN40_INTERNAL_1c7bf691_4_k_cu_654b1c09_306004cuda3std3__45__cpo3endE,@object
	.size		_ZN40_INTERNAL_1c7bf691_4_k_cu_654b1c09_306004cuda3std3__45__cpo3endE,(_ZN40_INTERNAL_1c7bf691_4_k_cu_654b1c09_306004cuda3std3__419piecewise_constructE - _ZN40_INTERNAL_1c7bf691_4_k_cu_654b1c09_306004cuda3std3__45__cpo3endE)
_ZN40_INTERNAL_1c7bf691_4_k_cu_654b1c09_306004cuda3std3__45__cpo3endE:
	.zero		1
	.type		_ZN40_INTERNAL_1c7bf691_4_k_cu_654b1c09_306004cuda3std3__419piecewise_constructE,@object
	.size		_ZN40_INTERNAL_1c7bf691_4_k_cu_654b1c09_306004cuda3std3__419piecewise_constructE,(_ZN40_INTERNAL_1c7bf691_4_k_cu_654b1c09_306004cuda3std3__45__cpo4cendE - _ZN40_INTERNAL_1c7bf691_4_k_cu_654b1c09_306004cuda3std3__419piecewise_constructE)
_ZN40_INTERNAL_1c7bf691_4_k_cu_654b1c09_306004cuda3std3__419piecewise_constructE:
	.zero		1
	.type		_ZN40_INTERNAL_1c7bf691_4_k_cu_654b1c09_306004cuda3std3__45__cpo4cendE,@object
	.size		_ZN40_INTERNAL_1c7bf691_4_k_cu_654b1c09_306004cuda3std3__45__cpo4cendE,(_ZN40_INTERNAL_1c7bf691_4_k_cu_654b1c09_306004cuda3std6ranges3__45__cpo4swapE - _ZN40_INTERNAL_1c7bf691_4_k_cu_654b1c09_306004cuda3std3__45__cpo4cendE)
_ZN40_INTERNAL_1c7bf691_4_k_cu_654b1c09_306004cuda3std3__45__cpo4cendE:
	.zero		1
	.type		_ZN40_INTERNAL_1c7bf691_4_k_cu_654b1c09_306004cuda3std6ranges3__45__cpo4swapE,@object
	.size		_ZN40_INTERNAL_1c7bf691_4_k_cu_654b1c09_306004cuda3std6ranges3__45__cpo4swapE,(.L_8 - _ZN40_INTERNAL_1c7bf691_4_k_cu_654b1c09_306004cuda3std6ranges3__45__cpo4swapE)
_ZN40_INTERNAL_1c7bf691_4_k_cu_654b1c09_306004cuda3std6ranges3__45__cpo4swapE:
	.zero		1
.L_8:


//--------------------- .nv.constant0._ZN7cutlass13device_kernelINS_4gemm6kernel13GemmUniversalIN4cute5tupleIJiiiiEEENS1_10collective13CollectiveMmaINS1_34MainloopSm90TmaGmmaWarpSpecializedILi4ENS5_IJNS4_1CILi2EEESB_NSA_ILi1EEEEEENS1_35KernelTmaWarpSpecializedCooperativeEEENS5_IJNSA_ILi128EEENSA_ILi64EEESG_EEENS_6half_tENS5_IJlSC_lEEESJ_SK_NS4_8TiledMMAINS4_8MMA_AtomIJNS4_4SM904GMMA25MMA_64x64x16_F32F16F16_SSILNSO_5MajorE0ELSQ_0ELNSO_7ScaleInE1ELSR_1EEEEEENS4_6LayoutINS5_IJSB_SC_SC_EEENS5_IJSC_NSA_ILi0EEESW_EEEEENS5_IJNS4_10UnderscoreESZ_SZ_EEEEENS4_23SM90_TMA_LOAD_MULTICASTENS4_14ComposedLayoutINS4_7SwizzleILi3ELi4ELi3EEENS4_18smem_ptr_flag_bitsILi16EEENSU_INS5_IJNSA_ILi8EEESH_EEENS5_IJSH_SC_EEEEEEEvNS4_8identityES12_S1C_vS1D_EENS_8epilogue10collective6detail29Sm90TmaWarpSpecializedAdapterINS1G_15DefaultEpilogueISJ_SK_SK_NS1F_6thread17LinearCombinationISJ_Li1EffLNS1K_9ScaleType4KindE0ELNS_15FloatRoundStyleE2ESJ_EENS1_15EpilogueDefaultEEEEEvvEEEEvNT_6ParamsE --------------------------
	.section	.nv.constant0._ZN7cutlass13device_kernelINS_4gemm6kernel13GemmUniversalIN4cute5tupleIJiiiiEEENS1_10collective13CollectiveMmaINS1_34MainloopSm90TmaGmmaWarpSpecializedILi4ENS5_IJNS4_1CILi2EEESB_NSA_ILi1EEEEEENS1_35KernelTmaWarpSpecializedCooperativeEEENS5_IJNSA_ILi128EEENSA_ILi64EEESG_EEENS_6half_tENS5_IJlSC_lEEESJ_SK_NS4_8TiledMMAINS4_8MMA_AtomIJNS4_4SM904GMMA25MMA_64x64x16_F32F16F16_SSILNSO_5MajorE0ELSQ_0ELNSO_7ScaleInE1ELSR_1EEEEEENS4_6LayoutINS5_IJSB_SC_SC_EEENS5_IJSC_NSA_ILi0EEESW_EEEEENS5_IJNS4_10UnderscoreESZ_SZ_EEEEENS4_23SM90_TMA_LOAD_MULTICASTENS4_14ComposedLayoutINS4_7SwizzleILi3ELi4ELi3EEENS4_18smem_ptr_flag_bitsILi16EEENSU_INS5_IJNSA_ILi8EEESH_EEENS5_IJSH_SC_EEEEEEEvNS4_8identityES12_S1C_vS1D_EENS_8epilogue10collective6detail29Sm90TmaWarpSpecializedAdapterINS1G_15DefaultEpilogueISJ_SK_SK_NS1F_6thread17LinearCombinationISJ_Li1EffLNS1K_9ScaleType4KindE0ELNS_15FloatRoundStyleE2ESJ_EENS1_15EpilogueDefaultEEEEEvvEEEEvNT_6ParamsE,"a",@progbits
	.sectionflags	@""
	.align	4
.nv.constant0._ZN7cutlass13device_kernelINS_4gemm6kernel13GemmUniversalIN4cute5tupleIJiiiiEEENS1_10collective13CollectiveMmaINS1_34MainloopSm90TmaGmmaWarpSpecializedILi4ENS5_IJNS4_1CILi2EEESB_NSA_ILi1EEEEEENS1_35KernelTmaWarpSpecializedCooperativeEEENS5_IJNSA_ILi128EEENSA_ILi64EEESG_EEENS_6half_tENS5_IJlSC_lEEESJ_SK_NS4_8TiledMMAINS4_8MMA_AtomIJNS4_4SM904GMMA25MMA_64x64x16_F32F16F16_SSILNSO_5MajorE0ELSQ_0ELNSO_7ScaleInE1ELSR_1EEEEEENS4_6LayoutINS5_IJSB_SC_SC_EEENS5_IJSC_NSA_ILi0EEESW_EEEEENS5_IJNS4_10UnderscoreESZ_SZ_EEEEENS4_23SM90_TMA_LOAD_MULTICASTENS4_14ComposedLayoutINS4_7SwizzleILi3ELi4ELi3EEENS4_18smem_ptr_flag_bitsILi16EEENSU_INS5_IJNSA_ILi8EEESH_EEENS5_IJSH_SC_EEEEEEEvNS4_8identityES12_S1C_vS1D_EENS_8epilogue10collective6detail29Sm90TmaWarpSpecializedAdapterINS1G_15DefaultEpilogueISJ_SK_SK_NS1F_6thread17LinearCombinationISJ_Li1EffLNS1K_9ScaleType4KindE0ELNS_15FloatRoundStyleE2ESJ_EENS1_15EpilogueDefaultEEEEEvvEEEEvNT_6ParamsE:
	.zero		1664


//--------------------- SYMBOLS --------------------------

	.type		.nv.reservedSmem.offset0,@object
	.size		.nv.reservedSmem.offset0,0x4
	.type		__assertfail,@function
